//
// Generated by NVIDIA NVVM Compiler
//
// Compiler Build ID: CL-36424714
// Cuda compilation tools, release 13.0, V13.0.88
// Based on NVVM 20.0.0
//

.version 9.0
.target sm_100
.address_size 64

.extern .func  (.param .b32 func_retval0) vprintf
(
	.param .b64 vprintf_param_0,
	.param .b64 vprintf_param_1
)
;
.global .align 1 .b8 $str[11] = {51, 52, 53, 52, 51, 53, 51, 52, 53, 10};

.func _Z15quick_sort_gf32Pfll(
	.param .b64 _Z15quick_sort_gf32Pfll_param_0,
	.param .b64 _Z15quick_sort_gf32Pfll_param_1,
	.param .b64 _Z15quick_sort_gf32Pfll_param_2
)
{
	.reg .pred 	%p<9>;
	.reg .b32 	%f<7>;
	.reg .b64 	%rd<27>;

	ld.param.u64 	%rd15, [_Z15quick_sort_gf32Pfll_param_0];
	ld.param.u64 	%rd21, [_Z15quick_sort_gf32Pfll_param_1];
	ld.param.u64 	%rd17, [_Z15quick_sort_gf32Pfll_param_2];
	cvta.to.global.u64 	%rd1, %rd15;
	setp.ge.s64 	%p1, %rd21, %rd17;
	@%p1 bra 	$L__BB0_10;
$L__BB0_1:
	shl.b64 	%rd18, %rd21, 2;
	add.s64 	%rd3, %rd1, %rd18;
	mov.u64 	%rd22, %rd17;
	mov.u64 	%rd23, %rd21;
$L__BB0_2:
	ld.global.f32 	%f1, [%rd3];
	shl.b64 	%rd19, %rd23, 2;
	add.s64 	%rd24, %rd1, %rd19;
	mov.u64 	%rd25, %rd23;
$L__BB0_3:
	mov.u64 	%rd23, %rd25;
	ld.global.f32 	%f2, [%rd24];
	setp.le.f32 	%p2, %f2, %f1;
	setp.lt.s64 	%p3, %rd23, %rd17;
	and.pred  	%p4, %p3, %p2;
	add.s64 	%rd25, %rd23, 1;
	add.s64 	%rd24, %rd24, 4;
	@%p4 bra 	$L__BB0_3;
	mov.u64 	%rd26, %rd22;
$L__BB0_5:
	mov.u64 	%rd22, %rd26;
	shl.b64 	%rd20, %rd22, 2;
	add.s64 	%rd12, %rd1, %rd20;
	ld.global.f32 	%f6, [%rd12];
	setp.gt.f32 	%p5, %f6, %f1;
	add.s64 	%rd26, %rd22, -1;
	@%p5 bra 	$L__BB0_5;
	setp.ge.s64 	%p6, %rd23, %rd22;
	@%p6 bra 	$L__BB0_8;
	st.global.f32 	[%rd24+-4], %f6;
	st.global.f32 	[%rd12], %f2;
	mov.f32 	%f6, %f2;
$L__BB0_8:
	setp.lt.s64 	%p7, %rd23, %rd22;
	@%p7 bra 	$L__BB0_2;
	ld.global.f32 	%f5, [%rd3];
	st.global.f32 	[%rd3], %f6;
	st.global.f32 	[%rd12], %f5;
	{ // callseq 0, 0
	.param .b64 param0;
	st.param.b64 	[param0], %rd15;
	.param .b64 param1;
	st.param.b64 	[param1], %rd21;
	.param .b64 param2;
	st.param.b64 	[param2], %rd26;
	call.uni 
	_Z15quick_sort_gf32Pfll, 
	(
	param0, 
	param1, 
	param2
	);
	} // callseq 0
	add.s64 	%rd21, %rd22, 1;
	setp.lt.s64 	%p8, %rd21, %rd17;
	@%p8 bra 	$L__BB0_1;
$L__BB0_10:
	ret;

}
	// .globl	_Z15fill_smins_gf32PKfS0_S0_PfS1_S1_PlS2_llll
.visible .entry _Z15fill_smins_gf32PKfS0_S0_PfS1_S1_PlS2_llll(
	.param .u64 .ptr .align 1 _Z15fill_smins_gf32PKfS0_S0_PfS1_S1_PlS2_llll_param_0,
	.param .u64 .ptr .align 1 _Z15fill_smins_gf32PKfS0_S0_PfS1_S1_PlS2_llll_param_1,
	.param .u64 .ptr .align 1 _Z15fill_smins_gf32PKfS0_S0_PfS1_S1_PlS2_llll_param_2,
	.param .u64 .ptr .align 1 _Z15fill_smins_gf32PKfS0_S0_PfS1_S1_PlS2_llll_param_3,
	.param .u64 .ptr .align 1 _Z15fill_smins_gf32PKfS0_S0_PfS1_S1_PlS2_llll_param_4,
	.param .u64 .ptr .align 1 _Z15fill_smins_gf32PKfS0_S0_PfS1_S1_PlS2_llll_param_5,
	.param .u64 .ptr .align 1 _Z15fill_smins_gf32PKfS0_S0_PfS1_S1_PlS2_llll_param_6,
	.param .u64 .ptr .align 1 _Z15fill_smins_gf32PKfS0_S0_PfS1_S1_PlS2_llll_param_7,
	.param .u64 _Z15fill_smins_gf32PKfS0_S0_PfS1_S1_PlS2_llll_param_8,
	.param .u64 _Z15fill_smins_gf32PKfS0_S0_PfS1_S1_PlS2_llll_param_9,
	.param .u64 _Z15fill_smins_gf32PKfS0_S0_PfS1_S1_PlS2_llll_param_10,
	.param .u64 _Z15fill_smins_gf32PKfS0_S0_PfS1_S1_PlS2_llll_param_11
)
{
	.reg .pred 	%p<90>;
	.reg .b32 	%r<16>;
	.reg .b32 	%f<323>;
	.reg .b64 	%rd<417>;
	.reg .b64 	%fd<3>;

	ld.param.u64 	%rd191, [_Z15fill_smins_gf32PKfS0_S0_PfS1_S1_PlS2_llll_param_1];
	ld.param.u64 	%rd192, [_Z15fill_smins_gf32PKfS0_S0_PfS1_S1_PlS2_llll_param_2];
	ld.param.u64 	%rd185, [_Z15fill_smins_gf32PKfS0_S0_PfS1_S1_PlS2_llll_param_3];
	ld.param.u64 	%rd193, [_Z15fill_smins_gf32PKfS0_S0_PfS1_S1_PlS2_llll_param_4];
	ld.param.u64 	%rd194, [_Z15fill_smins_gf32PKfS0_S0_PfS1_S1_PlS2_llll_param_7];
	ld.param.u64 	%rd195, [_Z15fill_smins_gf32PKfS0_S0_PfS1_S1_PlS2_llll_param_8];
	ld.param.u64 	%rd188, [_Z15fill_smins_gf32PKfS0_S0_PfS1_S1_PlS2_llll_param_9];
	ld.param.u64 	%rd189, [_Z15fill_smins_gf32PKfS0_S0_PfS1_S1_PlS2_llll_param_10];
	ld.param.u64 	%rd190, [_Z15fill_smins_gf32PKfS0_S0_PfS1_S1_PlS2_llll_param_11];
	cvta.to.global.u64 	%rd1, %rd191;
	cvta.to.global.u64 	%rd2, %rd192;
	cvta.to.global.u64 	%rd3, %rd193;
	cvta.to.global.u64 	%rd4, %rd194;
	mov.u32 	%r1, %ctaid.x;
	mov.u32 	%r2, %ntid.x;
	mov.u32 	%r3, %tid.x;
	mad.lo.s32 	%r4, %r1, %r2, %r3;
	cvt.u64.u32 	%rd5, %r4;
	setp.le.u64 	%p1, %rd195, %rd5;
	@%p1 bra 	$L__BB1_131;
	ld.param.u64 	%rd350, [_Z15fill_smins_gf32PKfS0_S0_PfS1_S1_PlS2_llll_param_0];
	cvta.to.global.u64 	%rd196, %rd185;
	cvta.to.global.u64 	%rd197, %rd350;
	cvt.u64.u32 	%rd198, %r1;
	mul.lo.s64 	%rd199, %rd190, %rd198;
	shl.b64 	%rd200, %rd199, 2;
	add.s64 	%rd6, %rd197, %rd200;
	mul.lo.s64 	%rd201, %rd188, %rd5;
	shl.b64 	%rd202, %rd201, 2;
	add.s64 	%rd7, %rd196, %rd202;
	add.s64 	%rd8, %rd185, %rd202;
	setp.eq.s64 	%p2, %rd188, 0;
	@%p2 bra 	$L__BB1_29;
	setp.ne.s64 	%p3, %rd190, 0;
	@%p3 bra 	$L__BB1_14;
	and.b64  	%rd9, %rd188, 7;
	setp.lt.u64 	%p14, %rd188, 8;
	mov.b64 	%rd357, 0;
	@%p14 bra 	$L__BB1_6;
	and.b64  	%rd357, %rd188, -8;
	mov.b64 	%rd355, 0;
$L__BB1_5:
	.pragma "nounroll";
	shl.b64 	%rd229, %rd355, 2;
	add.s64 	%rd230, %rd7, %rd229;
	mov.b32 	%r6, 0;
	st.global.u32 	[%rd230], %r6;
	st.global.u32 	[%rd230+4], %r6;
	st.global.u32 	[%rd230+8], %r6;
	st.global.u32 	[%rd230+12], %r6;
	st.global.u32 	[%rd230+16], %r6;
	st.global.u32 	[%rd230+20], %r6;
	st.global.u32 	[%rd230+24], %r6;
	st.global.u32 	[%rd230+28], %r6;
	add.s64 	%rd355, %rd355, 8;
	setp.ne.s64 	%p15, %rd355, %rd357;
	@%p15 bra 	$L__BB1_5;
$L__BB1_6:
	setp.eq.s64 	%p16, %rd9, 0;
	@%p16 bra 	$L__BB1_29;
	and.b64  	%rd14, %rd188, 3;
	setp.lt.u64 	%p17, %rd9, 4;
	@%p17 bra 	$L__BB1_9;
	shl.b64 	%rd231, %rd357, 2;
	add.s64 	%rd232, %rd7, %rd231;
	mov.b32 	%r7, 0;
	st.global.u32 	[%rd232], %r7;
	st.global.u32 	[%rd232+4], %r7;
	st.global.u32 	[%rd232+8], %r7;
	st.global.u32 	[%rd232+12], %r7;
	add.s64 	%rd357, %rd357, 4;
$L__BB1_9:
	setp.eq.s64 	%p18, %rd14, 0;
	@%p18 bra 	$L__BB1_29;
	setp.eq.s64 	%p19, %rd14, 1;
	@%p19 bra 	$L__BB1_12;
	shl.b64 	%rd233, %rd357, 2;
	add.s64 	%rd234, %rd7, %rd233;
	mov.b32 	%r8, 0;
	st.global.u32 	[%rd234], %r8;
	st.global.u32 	[%rd234+4], %r8;
	add.s64 	%rd357, %rd357, 2;
$L__BB1_12:
	and.b64  	%rd235, %rd188, 1;
	setp.eq.b64 	%p20, %rd235, 1;
	not.pred 	%p21, %p20;
	@%p21 bra 	$L__BB1_29;
	shl.b64 	%rd236, %rd357, 2;
	add.s64 	%rd237, %rd7, %rd236;
	mov.b32 	%r9, 0;
	st.global.u32 	[%rd237], %r9;
	bra.uni 	$L__BB1_29;
$L__BB1_14:
	and.b64  	%rd19, %rd190, 15;
	and.b64  	%rd20, %rd190, 7;
	and.b64  	%rd21, %rd190, 3;
	mov.b64 	%rd359, 0;
$L__BB1_15:
	setp.lt.u64 	%p4, %rd190, 16;
	shl.b64 	%rd205, %rd359, 2;
	add.s64 	%rd23, %rd7, %rd205;
	mov.b32 	%r5, 0;
	st.global.u32 	[%rd23], %r5;
	mul.lo.s64 	%rd24, %rd359, %rd190;
	mov.b64 	%rd362, 0;
	mov.f32 	%f314, 0f00000000;
	@%p4 bra 	$L__BB1_18;
	mov.b64 	%rd360, 0;
	mov.f32 	%f314, 0f00000000;
$L__BB1_17:
	.pragma "nounroll";
	shl.b64 	%rd207, %rd360, 2;
	add.s64 	%rd208, %rd6, %rd207;
	ld.global.f32 	%f33, [%rd208];
	add.s64 	%rd209, %rd360, %rd24;
	shl.b64 	%rd210, %rd209, 2;
	add.s64 	%rd211, %rd1, %rd210;
	ld.global.f32 	%f34, [%rd211];
	fma.rn.f32 	%f35, %f33, %f34, %f314;
	st.global.f32 	[%rd23], %f35;
	ld.global.f32 	%f36, [%rd208+4];
	ld.global.f32 	%f37, [%rd211+4];
	fma.rn.f32 	%f38, %f36, %f37, %f35;
	st.global.f32 	[%rd23], %f38;
	ld.global.f32 	%f39, [%rd208+8];
	ld.global.f32 	%f40, [%rd211+8];
	fma.rn.f32 	%f41, %f39, %f40, %f38;
	st.global.f32 	[%rd23], %f41;
	ld.global.f32 	%f42, [%rd208+12];
	ld.global.f32 	%f43, [%rd211+12];
	fma.rn.f32 	%f44, %f42, %f43, %f41;
	st.global.f32 	[%rd23], %f44;
	ld.global.f32 	%f45, [%rd208+16];
	ld.global.f32 	%f46, [%rd211+16];
	fma.rn.f32 	%f47, %f45, %f46, %f44;
	st.global.f32 	[%rd23], %f47;
	ld.global.f32 	%f48, [%rd208+20];
	ld.global.f32 	%f49, [%rd211+20];
	fma.rn.f32 	%f50, %f48, %f49, %f47;
	st.global.f32 	[%rd23], %f50;
	ld.global.f32 	%f51, [%rd208+24];
	ld.global.f32 	%f52, [%rd211+24];
	fma.rn.f32 	%f53, %f51, %f52, %f50;
	st.global.f32 	[%rd23], %f53;
	ld.global.f32 	%f54, [%rd208+28];
	ld.global.f32 	%f55, [%rd211+28];
	fma.rn.f32 	%f56, %f54, %f55, %f53;
	st.global.f32 	[%rd23], %f56;
	ld.global.f32 	%f57, [%rd208+32];
	ld.global.f32 	%f58, [%rd211+32];
	fma.rn.f32 	%f59, %f57, %f58, %f56;
	st.global.f32 	[%rd23], %f59;
	ld.global.f32 	%f60, [%rd208+36];
	ld.global.f32 	%f61, [%rd211+36];
	fma.rn.f32 	%f62, %f60, %f61, %f59;
	st.global.f32 	[%rd23], %f62;
	ld.global.f32 	%f63, [%rd208+40];
	ld.global.f32 	%f64, [%rd211+40];
	fma.rn.f32 	%f65, %f63, %f64, %f62;
	st.global.f32 	[%rd23], %f65;
	ld.global.f32 	%f66, [%rd208+44];
	ld.global.f32 	%f67, [%rd211+44];
	fma.rn.f32 	%f68, %f66, %f67, %f65;
	st.global.f32 	[%rd23], %f68;
	ld.global.f32 	%f69, [%rd208+48];
	ld.global.f32 	%f70, [%rd211+48];
	fma.rn.f32 	%f71, %f69, %f70, %f68;
	st.global.f32 	[%rd23], %f71;
	ld.global.f32 	%f72, [%rd208+52];
	ld.global.f32 	%f73, [%rd211+52];
	fma.rn.f32 	%f74, %f72, %f73, %f71;
	st.global.f32 	[%rd23], %f74;
	ld.global.f32 	%f75, [%rd208+56];
	ld.global.f32 	%f76, [%rd211+56];
	fma.rn.f32 	%f77, %f75, %f76, %f74;
	st.global.f32 	[%rd23], %f77;
	ld.global.f32 	%f78, [%rd208+60];
	ld.global.f32 	%f79, [%rd211+60];
	fma.rn.f32 	%f314, %f78, %f79, %f77;
	st.global.f32 	[%rd23], %f314;
	add.s64 	%rd360, %rd360, 16;
	and.b64  	%rd362, %rd190, -16;
	setp.ne.s64 	%p5, %rd360, %rd362;
	@%p5 bra 	$L__BB1_17;
$L__BB1_18:
	setp.eq.s64 	%p6, %rd19, 0;
	@%p6 bra 	$L__BB1_28;
	add.s64 	%rd212, %rd19, -1;
	setp.lt.u64 	%p7, %rd212, 7;
	@%p7 bra 	$L__BB1_21;
	shl.b64 	%rd213, %rd362, 2;
	add.s64 	%rd214, %rd6, %rd213;
	ld.global.f32 	%f80, [%rd214];
	add.s64 	%rd215, %rd362, %rd24;
	shl.b64 	%rd216, %rd215, 2;
	add.s64 	%rd217, %rd1, %rd216;
	ld.global.f32 	%f81, [%rd217];
	fma.rn.f32 	%f82, %f80, %f81, %f314;
	st.global.f32 	[%rd23], %f82;
	ld.global.f32 	%f83, [%rd214+4];
	ld.global.f32 	%f84, [%rd217+4];
	fma.rn.f32 	%f85, %f83, %f84, %f82;
	st.global.f32 	[%rd23], %f85;
	ld.global.f32 	%f86, [%rd214+8];
	ld.global.f32 	%f87, [%rd217+8];
	fma.rn.f32 	%f88, %f86, %f87, %f85;
	st.global.f32 	[%rd23], %f88;
	ld.global.f32 	%f89, [%rd214+12];
	ld.global.f32 	%f90, [%rd217+12];
	fma.rn.f32 	%f91, %f89, %f90, %f88;
	st.global.f32 	[%rd23], %f91;
	ld.global.f32 	%f92, [%rd214+16];
	ld.global.f32 	%f93, [%rd217+16];
	fma.rn.f32 	%f94, %f92, %f93, %f91;
	st.global.f32 	[%rd23], %f94;
	ld.global.f32 	%f95, [%rd214+20];
	ld.global.f32 	%f96, [%rd217+20];
	fma.rn.f32 	%f97, %f95, %f96, %f94;
	st.global.f32 	[%rd23], %f97;
	ld.global.f32 	%f98, [%rd214+24];
	ld.global.f32 	%f99, [%rd217+24];
	fma.rn.f32 	%f100, %f98, %f99, %f97;
	st.global.f32 	[%rd23], %f100;
	ld.global.f32 	%f101, [%rd214+28];
	ld.global.f32 	%f102, [%rd217+28];
	fma.rn.f32 	%f314, %f101, %f102, %f100;
	st.global.f32 	[%rd23], %f314;
	add.s64 	%rd362, %rd362, 8;
$L__BB1_21:
	setp.eq.s64 	%p8, %rd20, 0;
	@%p8 bra 	$L__BB1_28;
	add.s64 	%rd218, %rd20, -1;
	setp.lt.u64 	%p9, %rd218, 3;
	@%p9 bra 	$L__BB1_24;
	shl.b64 	%rd219, %rd362, 2;
	add.s64 	%rd220, %rd6, %rd219;
	ld.global.f32 	%f103, [%rd220];
	add.s64 	%rd221, %rd362, %rd24;
	shl.b64 	%rd222, %rd221, 2;
	add.s64 	%rd223, %rd1, %rd222;
	ld.global.f32 	%f104, [%rd223];
	fma.rn.f32 	%f105, %f103, %f104, %f314;
	st.global.f32 	[%rd23], %f105;
	ld.global.f32 	%f106, [%rd220+4];
	ld.global.f32 	%f107, [%rd223+4];
	fma.rn.f32 	%f108, %f106, %f107, %f105;
	st.global.f32 	[%rd23], %f108;
	ld.global.f32 	%f109, [%rd220+8];
	ld.global.f32 	%f110, [%rd223+8];
	fma.rn.f32 	%f111, %f109, %f110, %f108;
	st.global.f32 	[%rd23], %f111;
	ld.global.f32 	%f112, [%rd220+12];
	ld.global.f32 	%f113, [%rd223+12];
	fma.rn.f32 	%f314, %f112, %f113, %f111;
	st.global.f32 	[%rd23], %f314;
	add.s64 	%rd362, %rd362, 4;
$L__BB1_24:
	setp.eq.s64 	%p10, %rd21, 0;
	@%p10 bra 	$L__BB1_28;
	setp.eq.s64 	%p11, %rd21, 1;
	shl.b64 	%rd224, %rd362, 2;
	add.s64 	%rd33, %rd6, %rd224;
	ld.global.f32 	%f114, [%rd33];
	add.s64 	%rd225, %rd362, %rd24;
	shl.b64 	%rd226, %rd225, 2;
	add.s64 	%rd34, %rd1, %rd226;
	ld.global.f32 	%f115, [%rd34];
	fma.rn.f32 	%f8, %f114, %f115, %f314;
	st.global.f32 	[%rd23], %f8;
	@%p11 bra 	$L__BB1_28;
	setp.eq.s64 	%p12, %rd21, 2;
	ld.global.f32 	%f116, [%rd33+4];
	ld.global.f32 	%f117, [%rd34+4];
	fma.rn.f32 	%f9, %f116, %f117, %f8;
	st.global.f32 	[%rd23], %f9;
	@%p12 bra 	$L__BB1_28;
	ld.global.f32 	%f118, [%rd33+8];
	ld.global.f32 	%f119, [%rd34+8];
	fma.rn.f32 	%f120, %f118, %f119, %f9;
	st.global.f32 	[%rd23], %f120;
$L__BB1_28:
	add.s64 	%rd359, %rd359, 1;
	setp.ne.s64 	%p13, %rd359, %rd188;
	@%p13 bra 	$L__BB1_15;
$L__BB1_29:
	ld.param.u64 	%rd352, [_Z15fill_smins_gf32PKfS0_S0_PfS1_S1_PlS2_llll_param_5];
	mul.lo.s64 	%rd36, %rd189, %rd5;
	shl.b64 	%rd238, %rd36, 2;
	add.s64 	%rd37, %rd3, %rd238;
	cvta.to.global.u64 	%rd38, %rd352;
	add.s64 	%rd39, %rd38, %rd238;
	setp.eq.s64 	%p22, %rd189, 0;
	@%p22 bra 	$L__BB1_58;
	setp.ne.s64 	%p23, %rd190, 0;
	@%p23 bra 	$L__BB1_43;
	and.b64  	%rd40, %rd189, 15;
	setp.lt.u64 	%p34, %rd189, 16;
	mov.b64 	%rd368, 0;
	@%p34 bra 	$L__BB1_34;
	and.b64  	%rd368, %rd189, -16;
	add.s64 	%rd272, %rd238, 32;
	add.s64 	%rd365, %rd3, %rd272;
	add.s64 	%rd364, %rd38, %rd272;
	mov.u64 	%rd366, %rd368;
$L__BB1_33:
	.pragma "nounroll";
	mov.b32 	%r12, 0;
	st.global.u32 	[%rd365+-32], %r12;
	st.global.u32 	[%rd364+-32], %r12;
	st.global.u32 	[%rd365+-28], %r12;
	st.global.u32 	[%rd364+-28], %r12;
	st.global.u32 	[%rd365+-24], %r12;
	st.global.u32 	[%rd364+-24], %r12;
	st.global.u32 	[%rd365+-20], %r12;
	st.global.u32 	[%rd364+-20], %r12;
	st.global.u32 	[%rd365+-16], %r12;
	st.global.u32 	[%rd364+-16], %r12;
	st.global.u32 	[%rd365+-12], %r12;
	st.global.u32 	[%rd364+-12], %r12;
	st.global.u32 	[%rd365+-8], %r12;
	st.global.u32 	[%rd364+-8], %r12;
	st.global.u32 	[%rd365+-4], %r12;
	st.global.u32 	[%rd364+-4], %r12;
	st.global.u32 	[%rd365], %r12;
	st.global.u32 	[%rd364], %r12;
	st.global.u32 	[%rd365+4], %r12;
	st.global.u32 	[%rd364+4], %r12;
	st.global.u32 	[%rd365+8], %r12;
	st.global.u32 	[%rd364+8], %r12;
	st.global.u32 	[%rd365+12], %r12;
	st.global.u32 	[%rd364+12], %r12;
	st.global.u32 	[%rd365+16], %r12;
	st.global.u32 	[%rd364+16], %r12;
	st.global.u32 	[%rd365+20], %r12;
	st.global.u32 	[%rd364+20], %r12;
	st.global.u32 	[%rd365+24], %r12;
	st.global.u32 	[%rd364+24], %r12;
	st.global.u32 	[%rd365+28], %r12;
	st.global.u32 	[%rd364+28], %r12;
	add.s64 	%rd366, %rd366, -16;
	add.s64 	%rd365, %rd365, 64;
	add.s64 	%rd364, %rd364, 64;
	setp.ne.s64 	%p35, %rd366, 0;
	@%p35 bra 	$L__BB1_33;
$L__BB1_34:
	setp.eq.s64 	%p36, %rd40, 0;
	@%p36 bra 	$L__BB1_58;
	and.b64  	%rd51, %rd189, 7;
	setp.lt.u64 	%p37, %rd40, 8;
	@%p37 bra 	$L__BB1_37;
	shl.b64 	%rd273, %rd368, 2;
	add.s64 	%rd274, %rd37, %rd273;
	mov.b32 	%r13, 0;
	st.global.u32 	[%rd274], %r13;
	add.s64 	%rd275, %rd39, %rd273;
	st.global.u32 	[%rd275], %r13;
	st.global.u32 	[%rd274+4], %r13;
	st.global.u32 	[%rd275+4], %r13;
	st.global.u32 	[%rd274+8], %r13;
	st.global.u32 	[%rd275+8], %r13;
	st.global.u32 	[%rd274+12], %r13;
	st.global.u32 	[%rd275+12], %r13;
	st.global.u32 	[%rd274+16], %r13;
	st.global.u32 	[%rd275+16], %r13;
	st.global.u32 	[%rd274+20], %r13;
	st.global.u32 	[%rd275+20], %r13;
	st.global.u32 	[%rd274+24], %r13;
	st.global.u32 	[%rd275+24], %r13;
	st.global.u32 	[%rd274+28], %r13;
	st.global.u32 	[%rd275+28], %r13;
	add.s64 	%rd368, %rd368, 8;
$L__BB1_37:
	setp.eq.s64 	%p38, %rd51, 0;
	@%p38 bra 	$L__BB1_58;
	and.b64  	%rd370, %rd189, 3;
	setp.lt.u64 	%p39, %rd51, 4;
	@%p39 bra 	$L__BB1_40;
	shl.b64 	%rd276, %rd368, 2;
	add.s64 	%rd277, %rd37, %rd276;
	mov.b32 	%r14, 0;
	st.global.u32 	[%rd277], %r14;
	add.s64 	%rd278, %rd39, %rd276;
	st.global.u32 	[%rd278], %r14;
	st.global.u32 	[%rd277+4], %r14;
	st.global.u32 	[%rd278+4], %r14;
	st.global.u32 	[%rd277+8], %r14;
	st.global.u32 	[%rd278+8], %r14;
	st.global.u32 	[%rd277+12], %r14;
	st.global.u32 	[%rd278+12], %r14;
	add.s64 	%rd368, %rd368, 4;
$L__BB1_40:
	setp.eq.s64 	%p40, %rd370, 0;
	@%p40 bra 	$L__BB1_58;
	shl.b64 	%rd280, %rd368, 2;
	add.s64 	%rd281, %rd238, %rd280;
	add.s64 	%rd372, %rd38, %rd281;
	add.s64 	%rd371, %rd3, %rd281;
$L__BB1_42:
	.pragma "nounroll";
	mov.b32 	%r15, 0;
	st.global.u32 	[%rd371], %r15;
	st.global.u32 	[%rd372], %r15;
	add.s64 	%rd372, %rd372, 4;
	add.s64 	%rd371, %rd371, 4;
	add.s64 	%rd370, %rd370, -1;
	setp.eq.s64 	%p41, %rd370, 0;
	@%p41 bra 	$L__BB1_58;
	bra.uni 	$L__BB1_42;
$L__BB1_43:
	and.b64  	%rd65, %rd190, 15;
	and.b64  	%rd66, %rd190, 7;
	mov.b64 	%rd373, 0;
	mov.u32 	%r11, %ctaid.x;
$L__BB1_44:
	setp.lt.u64 	%p24, %rd190, 16;
	shl.b64 	%rd243, %rd373, 2;
	add.s64 	%rd68, %rd37, %rd243;
	mov.b32 	%r10, 0;
	st.global.u32 	[%rd68], %r10;
	mul.lo.s64 	%rd69, %rd373, %rd190;
	mov.b64 	%rd378, 0;
	mov.f32 	%f321, 0f00000000;
	@%p24 bra 	$L__BB1_47;
	ld.param.u64 	%rd351, [_Z15fill_smins_gf32PKfS0_S0_PfS1_S1_PlS2_llll_param_0];
	cvta.to.global.u64 	%rd244, %rd351;
	cvt.u64.u32 	%rd245, %r11;
	mul.lo.s64 	%rd246, %rd190, %rd245;
	shl.b64 	%rd247, %rd246, 2;
	add.s64 	%rd248, %rd247, %rd244;
	add.s64 	%rd375, %rd248, 32;
	and.b64  	%rd376, %rd190, -16;
	mul.lo.s64 	%rd249, %rd190, %rd373;
	shl.b64 	%rd250, %rd249, 2;
	add.s64 	%rd251, %rd2, %rd250;
	add.s64 	%rd374, %rd251, 32;
	mov.f32 	%f321, 0f00000000;
$L__BB1_46:
	.pragma "nounroll";
	and.b64  	%rd378, %rd190, -16;
	ld.global.f32 	%f123, [%rd375+-32];
	ld.global.f32 	%f124, [%rd374+-32];
	fma.rn.f32 	%f125, %f123, %f124, %f321;
	st.global.f32 	[%rd68], %f125;
	ld.global.f32 	%f126, [%rd375+-28];
	ld.global.f32 	%f127, [%rd374+-28];
	fma.rn.f32 	%f128, %f126, %f127, %f125;
	st.global.f32 	[%rd68], %f128;
	ld.global.f32 	%f129, [%rd375+-24];
	ld.global.f32 	%f130, [%rd374+-24];
	fma.rn.f32 	%f131, %f129, %f130, %f128;
	st.global.f32 	[%rd68], %f131;
	ld.global.f32 	%f132, [%rd375+-20];
	ld.global.f32 	%f133, [%rd374+-20];
	fma.rn.f32 	%f134, %f132, %f133, %f131;
	st.global.f32 	[%rd68], %f134;
	ld.global.f32 	%f135, [%rd375+-16];
	ld.global.f32 	%f136, [%rd374+-16];
	fma.rn.f32 	%f137, %f135, %f136, %f134;
	st.global.f32 	[%rd68], %f137;
	ld.global.f32 	%f138, [%rd375+-12];
	ld.global.f32 	%f139, [%rd374+-12];
	fma.rn.f32 	%f140, %f138, %f139, %f137;
	st.global.f32 	[%rd68], %f140;
	ld.global.f32 	%f141, [%rd375+-8];
	ld.global.f32 	%f142, [%rd374+-8];
	fma.rn.f32 	%f143, %f141, %f142, %f140;
	st.global.f32 	[%rd68], %f143;
	ld.global.f32 	%f144, [%rd375+-4];
	ld.global.f32 	%f145, [%rd374+-4];
	fma.rn.f32 	%f146, %f144, %f145, %f143;
	st.global.f32 	[%rd68], %f146;
	ld.global.f32 	%f147, [%rd375];
	ld.global.f32 	%f148, [%rd374];
	fma.rn.f32 	%f149, %f147, %f148, %f146;
	st.global.f32 	[%rd68], %f149;
	ld.global.f32 	%f150, [%rd375+4];
	ld.global.f32 	%f151, [%rd374+4];
	fma.rn.f32 	%f152, %f150, %f151, %f149;
	st.global.f32 	[%rd68], %f152;
	ld.global.f32 	%f153, [%rd375+8];
	ld.global.f32 	%f154, [%rd374+8];
	fma.rn.f32 	%f155, %f153, %f154, %f152;
	st.global.f32 	[%rd68], %f155;
	ld.global.f32 	%f156, [%rd375+12];
	ld.global.f32 	%f157, [%rd374+12];
	fma.rn.f32 	%f158, %f156, %f157, %f155;
	st.global.f32 	[%rd68], %f158;
	ld.global.f32 	%f159, [%rd375+16];
	ld.global.f32 	%f160, [%rd374+16];
	fma.rn.f32 	%f161, %f159, %f160, %f158;
	st.global.f32 	[%rd68], %f161;
	ld.global.f32 	%f162, [%rd375+20];
	ld.global.f32 	%f163, [%rd374+20];
	fma.rn.f32 	%f164, %f162, %f163, %f161;
	st.global.f32 	[%rd68], %f164;
	ld.global.f32 	%f165, [%rd375+24];
	ld.global.f32 	%f166, [%rd374+24];
	fma.rn.f32 	%f167, %f165, %f166, %f164;
	st.global.f32 	[%rd68], %f167;
	ld.global.f32 	%f168, [%rd375+28];
	ld.global.f32 	%f169, [%rd374+28];
	fma.rn.f32 	%f321, %f168, %f169, %f167;
	st.global.f32 	[%rd68], %f321;
	add.s64 	%rd376, %rd376, -16;
	add.s64 	%rd375, %rd375, 64;
	add.s64 	%rd374, %rd374, 64;
	setp.ne.s64 	%p25, %rd376, 0;
	@%p25 bra 	$L__BB1_46;
$L__BB1_47:
	setp.eq.s64 	%p26, %rd65, 0;
	@%p26 bra 	$L__BB1_57;
	add.s64 	%rd252, %rd65, -1;
	setp.lt.u64 	%p27, %rd252, 7;
	@%p27 bra 	$L__BB1_50;
	shl.b64 	%rd253, %rd378, 2;
	add.s64 	%rd254, %rd6, %rd253;
	ld.global.f32 	%f170, [%rd254];
	add.s64 	%rd255, %rd378, %rd69;
	shl.b64 	%rd256, %rd255, 2;
	add.s64 	%rd257, %rd2, %rd256;
	ld.global.f32 	%f171, [%rd257];
	fma.rn.f32 	%f172, %f170, %f171, %f321;
	st.global.f32 	[%rd68], %f172;
	ld.global.f32 	%f173, [%rd254+4];
	ld.global.f32 	%f174, [%rd257+4];
	fma.rn.f32 	%f175, %f173, %f174, %f172;
	st.global.f32 	[%rd68], %f175;
	ld.global.f32 	%f176, [%rd254+8];
	ld.global.f32 	%f177, [%rd257+8];
	fma.rn.f32 	%f178, %f176, %f177, %f175;
	st.global.f32 	[%rd68], %f178;
	ld.global.f32 	%f179, [%rd254+12];
	ld.global.f32 	%f180, [%rd257+12];
	fma.rn.f32 	%f181, %f179, %f180, %f178;
	st.global.f32 	[%rd68], %f181;
	ld.global.f32 	%f182, [%rd254+16];
	ld.global.f32 	%f183, [%rd257+16];
	fma.rn.f32 	%f184, %f182, %f183, %f181;
	st.global.f32 	[%rd68], %f184;
	ld.global.f32 	%f185, [%rd254+20];
	ld.global.f32 	%f186, [%rd257+20];
	fma.rn.f32 	%f187, %f185, %f186, %f184;
	st.global.f32 	[%rd68], %f187;
	ld.global.f32 	%f188, [%rd254+24];
	ld.global.f32 	%f189, [%rd257+24];
	fma.rn.f32 	%f190, %f188, %f189, %f187;
	st.global.f32 	[%rd68], %f190;
	ld.global.f32 	%f191, [%rd254+28];
	ld.global.f32 	%f192, [%rd257+28];
	fma.rn.f32 	%f321, %f191, %f192, %f190;
	st.global.f32 	[%rd68], %f321;
	add.s64 	%rd378, %rd378, 8;
$L__BB1_50:
	setp.eq.s64 	%p28, %rd66, 0;
	@%p28 bra 	$L__BB1_57;
	add.s64 	%rd258, %rd66, -1;
	setp.lt.u64 	%p29, %rd258, 3;
	@%p29 bra 	$L__BB1_53;
	shl.b64 	%rd259, %rd378, 2;
	add.s64 	%rd260, %rd6, %rd259;
	ld.global.f32 	%f193, [%rd260];
	add.s64 	%rd261, %rd378, %rd69;
	shl.b64 	%rd262, %rd261, 2;
	add.s64 	%rd263, %rd2, %rd262;
	ld.global.f32 	%f194, [%rd263];
	fma.rn.f32 	%f195, %f193, %f194, %f321;
	st.global.f32 	[%rd68], %f195;
	ld.global.f32 	%f196, [%rd260+4];
	ld.global.f32 	%f197, [%rd263+4];
	fma.rn.f32 	%f198, %f196, %f197, %f195;
	st.global.f32 	[%rd68], %f198;
	ld.global.f32 	%f199, [%rd260+8];
	ld.global.f32 	%f200, [%rd263+8];
	fma.rn.f32 	%f201, %f199, %f200, %f198;
	st.global.f32 	[%rd68], %f201;
	ld.global.f32 	%f202, [%rd260+12];
	ld.global.f32 	%f203, [%rd263+12];
	fma.rn.f32 	%f321, %f202, %f203, %f201;
	st.global.f32 	[%rd68], %f321;
	add.s64 	%rd378, %rd378, 4;
$L__BB1_53:
	and.b64  	%rd264, %rd190, 3;
	setp.eq.s64 	%p30, %rd264, 0;
	@%p30 bra 	$L__BB1_57;
	and.b64  	%rd85, %rd190, 3;
	setp.eq.s64 	%p31, %rd85, 1;
	shl.b64 	%rd265, %rd378, 2;
	add.s64 	%rd86, %rd6, %rd265;
	ld.global.f32 	%f204, [%rd86];
	add.s64 	%rd266, %rd378, %rd69;
	shl.b64 	%rd267, %rd266, 2;
	add.s64 	%rd87, %rd2, %rd267;
	ld.global.f32 	%f205, [%rd87];
	fma.rn.f32 	%f321, %f204, %f205, %f321;
	st.global.f32 	[%rd68], %f321;
	@%p31 bra 	$L__BB1_57;
	setp.eq.s64 	%p32, %rd85, 2;
	ld.global.f32 	%f206, [%rd86+4];
	ld.global.f32 	%f207, [%rd87+4];
	fma.rn.f32 	%f321, %f206, %f207, %f321;
	st.global.f32 	[%rd68], %f321;
	@%p32 bra 	$L__BB1_57;
	ld.global.f32 	%f208, [%rd86+8];
	ld.global.f32 	%f209, [%rd87+8];
	fma.rn.f32 	%f321, %f208, %f209, %f321;
	st.global.f32 	[%rd68], %f321;
$L__BB1_57:
	shl.b64 	%rd268, %rd373, 2;
	add.s64 	%rd269, %rd39, %rd268;
	st.global.f32 	[%rd269], %f321;
	add.s64 	%rd373, %rd373, 1;
	setp.ne.s64 	%p33, %rd373, %rd189;
	@%p33 bra 	$L__BB1_44;
$L__BB1_58:
	ld.param.u64 	%rd353, [_Z15fill_smins_gf32PKfS0_S0_PfS1_S1_PlS2_llll_param_5];
	add.s64 	%rd89, %rd188, -1;
	{ // callseq 1, 0
	.param .b64 param0;
	st.param.b64 	[param0], %rd8;
	.param .b64 param1;
	st.param.b64 	[param1], 0;
	.param .b64 param2;
	st.param.b64 	[param2], %rd89;
	call.uni 
	_Z15quick_sort_gf32Pfll, 
	(
	param0, 
	param1, 
	param2
	);
	} // callseq 1
	add.s64 	%rd282, %rd189, -1;
	shl.b64 	%rd283, %rd36, 2;
	add.s64 	%rd284, %rd353, %rd283;
	{ // callseq 2, 0
	.param .b64 param0;
	st.param.b64 	[param0], %rd284;
	.param .b64 param1;
	st.param.b64 	[param1], 0;
	.param .b64 param2;
	st.param.b64 	[param2], %rd282;
	call.uni 
	_Z15quick_sort_gf32Pfll, 
	(
	param0, 
	param1, 
	param2
	);
	} // callseq 2
	and.b64  	%rd285, %rd189, 1;
	setp.eq.b64 	%p42, %rd285, 1;
	@%p42 bra 	$L__BB1_60;
	shl.b64 	%rd291, %rd189, 1;
	add.s64 	%rd292, %rd39, %rd291;
	ld.global.f32 	%f210, [%rd292];
	ld.global.f32 	%f211, [%rd292+-4];
	add.f32 	%f212, %f210, %f211;
	mul.f32 	%f322, %f212, 0f3F000000;
	bra.uni 	$L__BB1_61;
$L__BB1_60:
	shr.u64 	%rd286, %rd189, 63;
	add.s64 	%rd287, %rd189, %rd286;
	shl.b64 	%rd288, %rd287, 1;
	and.b64  	%rd289, %rd288, -4;
	add.s64 	%rd290, %rd39, %rd289;
	ld.global.f32 	%f322, [%rd290];
$L__BB1_61:
	add.s64 	%rd90, %rd3, %rd283;
	setp.eq.s64 	%p43, %rd189, 0;
	@%p43 bra 	$L__BB1_74;
	and.b64  	%rd91, %rd189, 15;
	setp.lt.u64 	%p44, %rd189, 16;
	mov.b64 	%rd383, 0;
	@%p44 bra 	$L__BB1_65;
	and.b64  	%rd383, %rd189, -16;
	add.s64 	%rd296, %rd283, %rd3;
	add.s64 	%rd380, %rd296, 32;
	mov.u64 	%rd381, %rd383;
$L__BB1_64:
	.pragma "nounroll";
	ld.global.f32 	%f213, [%rd380+-32];
	sub.f32 	%f214, %f213, %f322;
	fma.rn.f32 	%f215, %f214, 0f3F7FFFFE, %f322;
	st.global.f32 	[%rd380+-32], %f215;
	ld.global.f32 	%f216, [%rd380+-28];
	sub.f32 	%f217, %f216, %f322;
	fma.rn.f32 	%f218, %f217, 0f3F7FFFFE, %f322;
	st.global.f32 	[%rd380+-28], %f218;
	ld.global.f32 	%f219, [%rd380+-24];
	sub.f32 	%f220, %f219, %f322;
	fma.rn.f32 	%f221, %f220, 0f3F7FFFFE, %f322;
	st.global.f32 	[%rd380+-24], %f221;
	ld.global.f32 	%f222, [%rd380+-20];
	sub.f32 	%f223, %f222, %f322;
	fma.rn.f32 	%f224, %f223, 0f3F7FFFFE, %f322;
	st.global.f32 	[%rd380+-20], %f224;
	ld.global.f32 	%f225, [%rd380+-16];
	sub.f32 	%f226, %f225, %f322;
	fma.rn.f32 	%f227, %f226, 0f3F7FFFFE, %f322;
	st.global.f32 	[%rd380+-16], %f227;
	ld.global.f32 	%f228, [%rd380+-12];
	sub.f32 	%f229, %f228, %f322;
	fma.rn.f32 	%f230, %f229, 0f3F7FFFFE, %f322;
	st.global.f32 	[%rd380+-12], %f230;
	ld.global.f32 	%f231, [%rd380+-8];
	sub.f32 	%f232, %f231, %f322;
	fma.rn.f32 	%f233, %f232, 0f3F7FFFFE, %f322;
	st.global.f32 	[%rd380+-8], %f233;
	ld.global.f32 	%f234, [%rd380+-4];
	sub.f32 	%f235, %f234, %f322;
	fma.rn.f32 	%f236, %f235, 0f3F7FFFFE, %f322;
	st.global.f32 	[%rd380+-4], %f236;
	ld.global.f32 	%f237, [%rd380];
	sub.f32 	%f238, %f237, %f322;
	fma.rn.f32 	%f239, %f238, 0f3F7FFFFE, %f322;
	st.global.f32 	[%rd380], %f239;
	ld.global.f32 	%f240, [%rd380+4];
	sub.f32 	%f241, %f240, %f322;
	fma.rn.f32 	%f242, %f241, 0f3F7FFFFE, %f322;
	st.global.f32 	[%rd380+4], %f242;
	ld.global.f32 	%f243, [%rd380+8];
	sub.f32 	%f244, %f243, %f322;
	fma.rn.f32 	%f245, %f244, 0f3F7FFFFE, %f322;
	st.global.f32 	[%rd380+8], %f245;
	ld.global.f32 	%f246, [%rd380+12];
	sub.f32 	%f247, %f246, %f322;
	fma.rn.f32 	%f248, %f247, 0f3F7FFFFE, %f322;
	st.global.f32 	[%rd380+12], %f248;
	ld.global.f32 	%f249, [%rd380+16];
	sub.f32 	%f250, %f249, %f322;
	fma.rn.f32 	%f251, %f250, 0f3F7FFFFE, %f322;
	st.global.f32 	[%rd380+16], %f251;
	ld.global.f32 	%f252, [%rd380+20];
	sub.f32 	%f253, %f252, %f322;
	fma.rn.f32 	%f254, %f253, 0f3F7FFFFE, %f322;
	st.global.f32 	[%rd380+20], %f254;
	ld.global.f32 	%f255, [%rd380+24];
	sub.f32 	%f256, %f255, %f322;
	fma.rn.f32 	%f257, %f256, 0f3F7FFFFE, %f322;
	st.global.f32 	[%rd380+24], %f257;
	ld.global.f32 	%f258, [%rd380+28];
	sub.f32 	%f259, %f258, %f322;
	fma.rn.f32 	%f260, %f259, 0f3F7FFFFE, %f322;
	st.global.f32 	[%rd380+28], %f260;
	add.s64 	%rd381, %rd381, -16;
	add.s64 	%rd380, %rd380, 64;
	setp.ne.s64 	%p45, %rd381, 0;
	@%p45 bra 	$L__BB1_64;
$L__BB1_65:
	setp.eq.s64 	%p46, %rd91, 0;
	@%p46 bra 	$L__BB1_74;
	and.b64  	%rd99, %rd189, 7;
	setp.lt.u64 	%p47, %rd91, 8;
	@%p47 bra 	$L__BB1_68;
	shl.b64 	%rd297, %rd383, 2;
	add.s64 	%rd298, %rd90, %rd297;
	ld.global.f32 	%f261, [%rd298];
	sub.f32 	%f262, %f261, %f322;
	fma.rn.f32 	%f263, %f262, 0f3F7FFFFE, %f322;
	st.global.f32 	[%rd298], %f263;
	ld.global.f32 	%f264, [%rd298+4];
	sub.f32 	%f265, %f264, %f322;
	fma.rn.f32 	%f266, %f265, 0f3F7FFFFE, %f322;
	st.global.f32 	[%rd298+4], %f266;
	ld.global.f32 	%f267, [%rd298+8];
	sub.f32 	%f268, %f267, %f322;
	fma.rn.f32 	%f269, %f268, 0f3F7FFFFE, %f322;
	st.global.f32 	[%rd298+8], %f269;
	ld.global.f32 	%f270, [%rd298+12];
	sub.f32 	%f271, %f270, %f322;
	fma.rn.f32 	%f272, %f271, 0f3F7FFFFE, %f322;
	st.global.f32 	[%rd298+12], %f272;
	ld.global.f32 	%f273, [%rd298+16];
	sub.f32 	%f274, %f273, %f322;
	fma.rn.f32 	%f275, %f274, 0f3F7FFFFE, %f322;
	st.global.f32 	[%rd298+16], %f275;
	ld.global.f32 	%f276, [%rd298+20];
	sub.f32 	%f277, %f276, %f322;
	fma.rn.f32 	%f278, %f277, 0f3F7FFFFE, %f322;
	st.global.f32 	[%rd298+20], %f278;
	ld.global.f32 	%f279, [%rd298+24];
	sub.f32 	%f280, %f279, %f322;
	fma.rn.f32 	%f281, %f280, 0f3F7FFFFE, %f322;
	st.global.f32 	[%rd298+24], %f281;
	ld.global.f32 	%f282, [%rd298+28];
	sub.f32 	%f283, %f282, %f322;
	fma.rn.f32 	%f284, %f283, 0f3F7FFFFE, %f322;
	st.global.f32 	[%rd298+28], %f284;
	add.s64 	%rd383, %rd383, 8;
$L__BB1_68:
	setp.eq.s64 	%p48, %rd99, 0;
	@%p48 bra 	$L__BB1_74;
	and.b64  	%rd385, %rd189, 3;
	setp.lt.u64 	%p49, %rd99, 4;
	@%p49 bra 	$L__BB1_71;
	shl.b64 	%rd299, %rd383, 2;
	add.s64 	%rd300, %rd90, %rd299;
	ld.global.f32 	%f285, [%rd300];
	sub.f32 	%f286, %f285, %f322;
	fma.rn.f32 	%f287, %f286, 0f3F7FFFFE, %f322;
	st.global.f32 	[%rd300], %f287;
	ld.global.f32 	%f288, [%rd300+4];
	sub.f32 	%f289, %f288, %f322;
	fma.rn.f32 	%f290, %f289, 0f3F7FFFFE, %f322;
	st.global.f32 	[%rd300+4], %f290;
	ld.global.f32 	%f291, [%rd300+8];
	sub.f32 	%f292, %f291, %f322;
	fma.rn.f32 	%f293, %f292, 0f3F7FFFFE, %f322;
	st.global.f32 	[%rd300+8], %f293;
	ld.global.f32 	%f294, [%rd300+12];
	sub.f32 	%f295, %f294, %f322;
	fma.rn.f32 	%f296, %f295, 0f3F7FFFFE, %f322;
	st.global.f32 	[%rd300+12], %f296;
	add.s64 	%rd383, %rd383, 4;
$L__BB1_71:
	setp.eq.s64 	%p50, %rd385, 0;
	@%p50 bra 	$L__BB1_74;
	shl.b64 	%rd302, %rd383, 2;
	add.s64 	%rd303, %rd283, %rd302;
	add.s64 	%rd386, %rd3, %rd303;
$L__BB1_73:
	.pragma "nounroll";
	ld.global.f32 	%f297, [%rd386];
	sub.f32 	%f298, %f297, %f322;
	fma.rn.f32 	%f299, %f298, 0f3F7FFFFE, %f322;
	st.global.f32 	[%rd386], %f299;
	add.s64 	%rd386, %rd386, 4;
	add.s64 	%rd385, %rd385, -1;
	setp.ne.s64 	%p51, %rd385, 0;
	@%p51 bra 	$L__BB1_73;
$L__BB1_74:
	setp.eq.s64 	%p52, %rd189, 0;
	@%p52 bra 	$L__BB1_131;
	shl.b64 	%rd304, %rd188, 2;
	add.s64 	%rd110, %rd7, %rd304;
	setp.lt.s64 	%p53, %rd188, 1;
	@%p53 bra 	$L__BB1_84;
	shl.b64 	%rd306, %rd36, 3;
	add.s64 	%rd111, %rd4, %rd306;
	mov.b64 	%rd399, 0;
$L__BB1_77:
	shl.b64 	%rd308, %rd399, 2;
	add.s64 	%rd309, %rd90, %rd308;
	ld.global.f32 	%f29, [%rd309];
	ld.global.f32 	%f300, [%rd7];
	setp.le.f32 	%p54, %f29, %f300;
	mov.b64 	%rd404, 0;
	@%p54 bra 	$L__BB1_135;
	ld.global.f32 	%f301, [%rd110+-4];
	setp.gt.f32 	%p55, %f29, %f301;
	mov.u64 	%rd404, %rd188;
	@%p55 bra 	$L__BB1_135;
	mov.b64 	%rd401, 0;
	mov.u64 	%rd400, %rd89;
$L__BB1_80:
	add.s64 	%rd311, %rd400, %rd401;
	cvt.rn.f64.s64 	%fd1, %rd311;
	mul.f64 	%fd2, %fd1, 0d3FE0000000000000;
	cvt.rzi.s64.f64 	%rd145, %fd2;
	shl.b64 	%rd312, %rd145, 2;
	add.s64 	%rd146, %rd7, %rd312;
	ld.global.f32 	%f30, [%rd146];
	setp.leu.f32 	%p56, %f29, %f30;
	@%p56 bra 	$L__BB1_82;
	add.s64 	%rd404, %rd145, 1;
	ld.global.f32 	%f302, [%rd146+4];
	setp.le.f32 	%p57, %f29, %f302;
	@%p57 bra 	$L__BB1_135;
$L__BB1_82:
	setp.geu.f32 	%p58, %f29, %f30;
	@%p58 bra 	$L__BB1_132;
	add.s64 	%rd400, %rd145, -1;
	bra.uni 	$L__BB1_134;
$L__BB1_84:
	and.b64  	%rd395, %rd189, 3;
	setp.lt.u64 	%p62, %rd189, 4;
	mov.b64 	%rd394, 0;
	@%p62 bra 	$L__BB1_99;
	and.b64  	%rd394, %rd189, -4;
	add.s64 	%rd318, %rd283, %rd3;
	add.s64 	%rd388, %rd318, 8;
	shl.b64 	%rd319, %rd36, 3;
	add.s64 	%rd320, %rd319, %rd4;
	add.s64 	%rd387, %rd320, 16;
	mov.u64 	%rd389, %rd394;
$L__BB1_86:
	ld.global.f32 	%f24, [%rd388+-8];
	ld.global.f32 	%f303, [%rd7];
	setp.le.f32 	%p63, %f24, %f303;
	mov.b64 	%rd321, 0;
	mov.u64 	%rd390, %rd321;
	@%p63 bra 	$L__BB1_89;
	ld.global.f32 	%f304, [%rd110+-4];
	setp.gt.f32 	%p64, %f24, %f304;
	mov.u64 	%rd390, %rd188;
	@%p64 bra 	$L__BB1_89;
	mov.u64 	%rd390, %rd321;
$L__BB1_89:
	st.global.u64 	[%rd387+-16], %rd390;
	ld.global.f32 	%f25, [%rd388+-4];
	ld.global.f32 	%f305, [%rd7];
	setp.le.f32 	%p65, %f25, %f305;
	mov.b64 	%rd323, 0;
	mov.u64 	%rd391, %rd323;
	@%p65 bra 	$L__BB1_92;
	ld.global.f32 	%f306, [%rd110+-4];
	setp.gt.f32 	%p66, %f25, %f306;
	mov.u64 	%rd391, %rd188;
	@%p66 bra 	$L__BB1_92;
	mov.u64 	%rd391, %rd323;
$L__BB1_92:
	st.global.u64 	[%rd387+-8], %rd391;
	ld.global.f32 	%f26, [%rd388];
	ld.global.f32 	%f307, [%rd7];
	setp.le.f32 	%p67, %f26, %f307;
	mov.b64 	%rd325, 0;
	mov.u64 	%rd392, %rd325;
	@%p67 bra 	$L__BB1_95;
	ld.global.f32 	%f308, [%rd110+-4];
	setp.gt.f32 	%p68, %f26, %f308;
	mov.u64 	%rd392, %rd188;
	@%p68 bra 	$L__BB1_95;
	mov.u64 	%rd392, %rd325;
$L__BB1_95:
	st.global.u64 	[%rd387], %rd392;
	ld.global.f32 	%f27, [%rd388+4];
	ld.global.f32 	%f309, [%rd7];
	setp.le.f32 	%p69, %f27, %f309;
	mov.b64 	%rd327, 0;
	mov.u64 	%rd393, %rd327;
	@%p69 bra 	$L__BB1_98;
	ld.global.f32 	%f310, [%rd110+-4];
	setp.gt.f32 	%p70, %f27, %f310;
	mov.u64 	%rd393, %rd188;
	@%p70 bra 	$L__BB1_98;
	mov.u64 	%rd393, %rd327;
$L__BB1_98:
	st.global.u64 	[%rd387+8], %rd393;
	add.s64 	%rd389, %rd389, -4;
	add.s64 	%rd388, %rd388, 16;
	add.s64 	%rd387, %rd387, 32;
	setp.ne.s64 	%p71, %rd389, 0;
	@%p71 bra 	$L__BB1_86;
$L__BB1_99:
	setp.eq.s64 	%p72, %rd395, 0;
	@%p72 bra 	$L__BB1_105;
	shl.b64 	%rd329, %rd36, 3;
	shl.b64 	%rd330, %rd394, 3;
	add.s64 	%rd331, %rd329, %rd330;
	add.s64 	%rd397, %rd4, %rd331;
	shl.b64 	%rd333, %rd394, 2;
	add.s64 	%rd334, %rd283, %rd333;
	add.s64 	%rd396, %rd3, %rd334;
$L__BB1_101:
	.pragma "nounroll";
	ld.global.f32 	%f28, [%rd396];
	ld.global.f32 	%f311, [%rd7];
	setp.le.f32 	%p73, %f28, %f311;
	mov.b64 	%rd335, 0;
	mov.u64 	%rd398, %rd335;
	@%p73 bra 	$L__BB1_104;
	ld.global.f32 	%f312, [%rd110+-4];
	setp.gt.f32 	%p74, %f28, %f312;
	mov.u64 	%rd398, %rd188;
	@%p74 bra 	$L__BB1_104;
	mov.u64 	%rd398, %rd335;
$L__BB1_104:
	st.global.u64 	[%rd397], %rd398;
	add.s64 	%rd397, %rd397, 8;
	add.s64 	%rd396, %rd396, 4;
	add.s64 	%rd395, %rd395, -1;
	setp.ne.s64 	%p75, %rd395, 0;
	@%p75 bra 	$L__BB1_101;
$L__BB1_105:
	ld.param.u64 	%rd354, [_Z15fill_smins_gf32PKfS0_S0_PfS1_S1_PlS2_llll_param_6];
	cvta.to.global.u64 	%rd136, %rd354;
	max.u64 	%rd137, %rd189, 1;
	and.b64  	%rd413, %rd137, 3;
	setp.lt.u64 	%p76, %rd189, 4;
	mov.b64 	%rd412, 0;
	@%p76 bra 	$L__BB1_124;
	and.b64  	%rd412, %rd137, -4;
	shl.b64 	%rd338, %rd36, 3;
	add.s64 	%rd339, %rd338, 16;
	add.s64 	%rd406, %rd136, %rd339;
	add.s64 	%rd405, %rd4, %rd339;
	mov.u64 	%rd407, %rd412;
$L__BB1_107:
	ld.global.u64 	%rd408, [%rd405+-16];
	sub.s64 	%rd158, %rd188, %rd408;
	setp.ge.s64 	%p77, %rd158, %rd408;
	@%p77 bra 	$L__BB1_109;
	st.global.u64 	[%rd405+-16], %rd158;
	mov.u64 	%rd408, %rd158;
$L__BB1_109:
	ld.global.u64 	%rd340, [%rd406+-16];
	setp.ge.s64 	%p78, %rd408, %rd340;
	@%p78 bra 	$L__BB1_111;
	st.global.u64 	[%rd406+-16], %rd408;
$L__BB1_111:
	ld.global.u64 	%rd409, [%rd405+-8];
	sub.s64 	%rd161, %rd188, %rd409;
	setp.ge.s64 	%p79, %rd161, %rd409;
	@%p79 bra 	$L__BB1_113;
	st.global.u64 	[%rd405+-8], %rd161;
	mov.u64 	%rd409, %rd161;
$L__BB1_113:
	ld.global.u64 	%rd341, [%rd406+-8];
	setp.ge.s64 	%p80, %rd409, %rd341;
	@%p80 bra 	$L__BB1_115;
	st.global.u64 	[%rd406+-8], %rd409;
$L__BB1_115:
	ld.global.u64 	%rd410, [%rd405];
	sub.s64 	%rd164, %rd188, %rd410;
	setp.ge.s64 	%p81, %rd164, %rd410;
	@%p81 bra 	$L__BB1_117;
	st.global.u64 	[%rd405], %rd164;
	mov.u64 	%rd410, %rd164;
$L__BB1_117:
	ld.global.u64 	%rd342, [%rd406];
	setp.ge.s64 	%p82, %rd410, %rd342;
	@%p82 bra 	$L__BB1_119;
	st.global.u64 	[%rd406], %rd410;
$L__BB1_119:
	ld.global.u64 	%rd411, [%rd405+8];
	sub.s64 	%rd167, %rd188, %rd411;
	setp.ge.s64 	%p83, %rd167, %rd411;
	@%p83 bra 	$L__BB1_121;
	st.global.u64 	[%rd405+8], %rd167;
	mov.u64 	%rd411, %rd167;
$L__BB1_121:
	ld.global.u64 	%rd343, [%rd406+8];
	setp.ge.s64 	%p84, %rd411, %rd343;
	@%p84 bra 	$L__BB1_123;
	st.global.u64 	[%rd406+8], %rd411;
$L__BB1_123:
	add.s64 	%rd407, %rd407, -4;
	add.s64 	%rd406, %rd406, 32;
	add.s64 	%rd405, %rd405, 32;
	setp.ne.s64 	%p85, %rd407, 0;
	@%p85 bra 	$L__BB1_107;
$L__BB1_124:
	setp.eq.s64 	%p86, %rd413, 0;
	@%p86 bra 	$L__BB1_131;
	add.s64 	%rd344, %rd412, %rd36;
	shl.b64 	%rd345, %rd344, 3;
	add.s64 	%rd415, %rd136, %rd345;
	shl.b64 	%rd346, %rd36, 3;
	shl.b64 	%rd347, %rd412, 3;
	add.s64 	%rd348, %rd346, %rd347;
	add.s64 	%rd414, %rd4, %rd348;
$L__BB1_126:
	.pragma "nounroll";
	ld.global.u64 	%rd416, [%rd414];
	sub.s64 	%rd179, %rd188, %rd416;
	setp.ge.s64 	%p87, %rd179, %rd416;
	@%p87 bra 	$L__BB1_128;
	st.global.u64 	[%rd414], %rd179;
	mov.u64 	%rd416, %rd179;
$L__BB1_128:
	ld.global.u64 	%rd349, [%rd415];
	setp.ge.s64 	%p88, %rd416, %rd349;
	@%p88 bra 	$L__BB1_130;
	st.global.u64 	[%rd415], %rd416;
$L__BB1_130:
	add.s64 	%rd415, %rd415, 8;
	add.s64 	%rd414, %rd414, 8;
	add.s64 	%rd413, %rd413, -1;
	setp.ne.s64 	%p89, %rd413, 0;
	@%p89 bra 	$L__BB1_126;
$L__BB1_131:
	ret;
$L__BB1_132:
	setp.leu.f32 	%p59, %f29, %f30;
	mov.u64 	%rd404, %rd145;
	@%p59 bra 	$L__BB1_135;
	add.s64 	%rd401, %rd145, 1;
$L__BB1_134:
	setp.le.s64 	%p60, %rd401, %rd400;
	mov.b64 	%rd404, 0;
	@%p60 bra 	$L__BB1_80;
$L__BB1_135:
	shl.b64 	%rd314, %rd399, 3;
	add.s64 	%rd315, %rd111, %rd314;
	st.global.u64 	[%rd315], %rd404;
	add.s64 	%rd399, %rd399, 1;
	setp.eq.s64 	%p61, %rd399, %rd189;
	@%p61 bra 	$L__BB1_105;
	bra.uni 	$L__BB1_77;

}
	// .globl	_Z8test_ftnv
.visible .entry _Z8test_ftnv()
{
	.reg .b32 	%r<3>;
	.reg .b64 	%rd<3>;

	mov.u64 	%rd1, $str;
	cvta.global.u64 	%rd2, %rd1;
	{ // callseq 3, 0
	.param .b64 param0;
	st.param.b64 	[param0], %rd2;
	.param .b64 param1;
	st.param.b64 	[param1], 0;
	.param .b32 retval0;
	call.uni (retval0), 
	vprintf, 
	(
	param0, 
	param1
	);
	ld.param.b32 	%r1, [retval0];
	} // callseq 3
	ret;

}


// ===== COMPILED SASS (sm_100) =====

	.target	sm_100

	.elftype	@"ET_EXEC"


//--------------------- .note.nv.tkinfo           --------------------------
	.section	.note.nv.tkinfo,"",@"SHT_NOTE"
	.sectionflags	@"SHF_NOTE_NV_TKINFO"
	.tkinfo
        /*0018*/ 	.word	0x00000002
        /*0030*/ 	.string	""
        /*0030*/ 	.string	"ptxas"
        /*0030*/ 	.string	"Cuda compilation tools, release 13.0, V13.0.88"
        /*0030*/ 	.string	"Build cuda_13.0.r13.0/compiler.36424714_0"
        /*0030*/ 	.string	"-arch sm_100 -m 64 "



//--------------------- .note.nv.cuinfo           --------------------------
	.section	.note.nv.cuinfo,"",@"SHT_NOTE"
	.sectionflags	@"SHF_NOTE_NV_CUINFO"
        /*0018*/ 	.short	0x0002
        /*001a*/ 	.short	0x0064
        /*001c*/ 	.short	0x0082
	.zero		2


//--------------------- .nv.info                  --------------------------
	.section	.nv.info,"",@"SHT_CUDA_INFO"
	.align	4


	//----- nvinfo : EIATTR_REGCOUNT
	.align		4
        /*0000*/ 	.byte	0x04, 0x2f
        /*0002*/ 	.short	(.L_2 - .L_1)
	.align		4
.L_1:
        /*0004*/ 	.word	index@(_Z15fill_smins_gf32PKfS0_S0_PfS1_S1_PlS2_llll)
        /*0008*/ 	.word	0x00000023


	//----- nvinfo : EIATTR_FRAME_SIZE
	.align		4
.L_2:
        /*000c*/ 	.byte	0x04, 0x11
        /*000e*/ 	.short	(.L_4 - .L_3)
	.align		4
.L_3:
        /*0010*/ 	.word	index@($_Z15fill_smins_gf32PKfS0_S0_PfS1_S1_PlS2_llll$_Z15quick_sort_gf32Pfll)
        /*0014*/ 	.word	0x00000000


	//----- nvinfo : EIATTR_FRAME_SIZE
	.align		4
.L_4:
        /*0018*/ 	.byte	0x04, 0x11
        /*001a*/ 	.short	(.L_6 - .L_5)
	.align		4
.L_5:
        /*001c*/ 	.word	index@(_Z15fill_smins_gf32PKfS0_S0_PfS1_S1_PlS2_llll)
        /*0020*/ 	.word	0x00000000


	//----- nvinfo : EIATTR_REGCOUNT
	.align		4
.L_6:
        /*0024*/ 	.byte	0x04, 0x2f
        /*0026*/ 	.short	(.L_8 - .L_7)
	.align		4
.L_7:
        /*0028*/ 	.word	index@(_Z8test_ftnv)
        /*002c*/ 	.word	0x00000018


	//----- nvinfo : EIATTR_FRAME_SIZE
	.align		4
.L_8:
        /*0030*/ 	.byte	0x04, 0x11
        /*0032*/ 	.short	(.L_10 - .L_9)
	.align		4
.L_9:
        /*0034*/ 	.word	index@(_Z8test_ftnv)
        /*0038*/ 	.word	0x00000000


	//----- nvinfo : EIATTR_MIN_STACK_SIZE
	.align		4
.L_10:
        /*003c*/ 	.byte	0x04, 0x12
        /*003e*/ 	.short	(.L_12 - .L_11)
	.align		4
.L_11:
        /*0040*/ 	.word	index@(_Z8test_ftnv)
        /*0044*/ 	.word	0x00000000


	//----- nvinfo : EIATTR_MIN_STACK_SIZE
	.align		4
.L_12:
        /*0048*/ 	.byte	0x04, 0x12
        /*004a*/ 	.short	(.L_14 - .L_13)
	.align		4
.L_13:
        /*004c*/ 	.word	index@(_Z15fill_smins_gf32PKfS0_S0_PfS1_S1_PlS2_llll)
        /*0050*/ 	.word	0x00000000
.L_14:


//--------------------- .nv.compat                --------------------------
	.section	.nv.compat,"",@"SHT_CUDA_COMPAT_INFO"
	.align	4
        /*0000*/ 	.byte	0x02, 0x09, 0x00, 0x00, 0x02, 0x02, 0x01, 0x00, 0x02, 0x05, 0x05, 0x00, 0x03, 0x07, 0x01, 0x01
        /*0010*/ 	.byte	0x02, 0x03, 0x00, 0x00, 0x02, 0x06, 0x01, 0x00, 0x04, 0x0b, 0x08, 0x00, 0x01, 0x00, 0x00, 0x00
        /*0020*/ 	.byte	0x00, 0x00, 0x00, 0x00


//--------------------- .nv.info._Z8test_ftnv     --------------------------
	.section	.nv.info._Z8test_ftnv,"",@"SHT_CUDA_INFO"
	.sectionflags	@""
	.align	4


	//----- nvinfo : EIATTR_CUDA_API_VERSION
	.align		4
        /*0000*/ 	.byte	0x04, 0x37
        /*0002*/ 	.short	(.L_16 - .L_15)
.L_15:
        /*0004*/ 	.word	0x00000082


	//----- nvinfo : EIATTR_SPARSE_MMA_MASK
	.align		4
.L_16:
        /*0008*/ 	.byte	0x03, 0x50
        /*000a*/ 	.short	0x0000


	//----- nvinfo : EIATTR_MAXREG_COUNT
	.align		4
        /*000c*/ 	.byte	0x03, 0x1b
        /*000e*/ 	.short	0x00ff


	//----- nvinfo : EIATTR_EXTERNS
	.align		4
        /*0010*/ 	.byte	0x04, 0x0f
        /*0012*/ 	.short	(.L_18 - .L_17)


	//   ....[0]....
	.align		4
.L_17:
        /*0014*/ 	.word	index@(vprintf)


	//----- nvinfo : EIATTR_MERCURY_ISA_VERSION
	.align		4
.L_18:
        /*0018*/ 	.byte	0x03, 0x5f
        /*001a*/ 	.short	0x0101


	//----- nvinfo : EIATTR_VRC_CTA_INIT_COUNT
	.align		4
        /*001c*/ 	.byte	0x02, 0x4a
	.zero		1
	.zero		1


	//----- nvinfo : EIATTR_SYSCALL_OFFSETS
	.align		4
        /*0020*/ 	.byte	0x04, 0x46
        /*0022*/ 	.short	(.L_20 - .L_19)


	//   ....[0]....
.L_19:
        /*0024*/ 	.word	0x00000080


	//----- nvinfo : EIATTR_EXIT_INSTR_OFFSETS
	.align		4
.L_20:
        /*0028*/ 	.byte	0x04, 0x1c
        /*002a*/ 	.short	(.L_22 - .L_21)


	//   ....[0]....
.L_21:
        /*002c*/ 	.word	0x00000090


	//----- nvinfo : EIATTR_SW_WAR
	.align		4
.L_22:
        /*0030*/ 	.byte	0x04, 0x36
        /*0032*/ 	.short	(.L_24 - .L_23)
.L_23:
        /*0034*/ 	.word	0x00000008
.L_24:


//--------------------- .nv.info._Z15fill_smins_gf32PKfS0_S0_PfS1_S1_PlS2_llll --------------------------
	.section	.nv.info._Z15fill_smins_gf32PKfS0_S0_PfS1_S1_PlS2_llll,"",@"SHT_CUDA_INFO"
	.sectionflags	@""
	.align	4


	//----- nvinfo : EIATTR_CUDA_API_VERSION
	.align		4
        /*0000*/ 	.byte	0x04, 0x37
        /*0002*/ 	.short	(.L_26 - .L_25)
.L_25:
        /*0004*/ 	.word	0x00000082


	//----- nvinfo : EIATTR_KPARAM_INFO
	.align		4
.L_26:
        /*0008*/ 	.byte	0x04, 0x17
        /*000a*/ 	.short	(.L_28 - .L_27)
.L_27:
        /*000c*/ 	.word	0x00000000
        /*0010*/ 	.short	0x000b
        /*0012*/ 	.short	0x0058
        /*0014*/ 	.byte	0x00, 0xf0, 0x21, 0x00


	//----- nvinfo : EIATTR_KPARAM_INFO
	.align		4
.L_28:
        /*0018*/ 	.byte	0x04, 0x17
        /*001a*/ 	.short	(.L_30 - .L_29)
.L_29:
        /*001c*/ 	.word	0x00000000
        /*0020*/ 	.short	0x000a
        /*0022*/ 	.short	0x0050
        /*0024*/ 	.byte	0x00, 0xf0, 0x21, 0x00


	//----- nvinfo : EIATTR_KPARAM_INFO
	.align		4
.L_30:
        /*0028*/ 	.byte	0x04, 0x17
        /*002a*/ 	.short	(.L_32 - .L_31)
.L_31:
        /*002c*/ 	.word	0x00000000
        /*0030*/ 	.short	0x0009
        /*0032*/ 	.short	0x0048
        /*0034*/ 	.byte	0x00, 0xf0, 0x21, 0x00


	//----- nvinfo : EIATTR_KPARAM_INFO
	.align		4
.L_32:
        /*0038*/ 	.byte	0x04, 0x17
        /*003a*/ 	.short	(.L_34 - .L_33)
.L_33:
        /*003c*/ 	.word	0x00000000
        /*0040*/ 	.short	0x0008
        /*0042*/ 	.short	0x0040
        /*0044*/ 	.byte	0x00, 0xf0, 0x21, 0x00


	//----- nvinfo : EIATTR_KPARAM_INFO
	.align		4
.L_34:
        /*0048*/ 	.byte	0x04, 0x17
        /*004a*/ 	.short	(.L_36 - .L_35)
.L_35:
        /*004c*/ 	.word	0x00000000
        /*0050*/ 	.short	0x0007
        /*0052*/ 	.short	0x0038
        /*0054*/ 	.byte	0x00, 0xf5, 0x21, 0x00


	//----- nvinfo : EIATTR_KPARAM_INFO
	.align		4
.L_36:
        /*0058*/ 	.byte	0x04, 0x17
        /*005a*/ 	.short	(.L_38 - .L_37)
.L_37:
        /*005c*/ 	.word	0x00000000
        /*0060*/ 	.short	0x0006
        /*0062*/ 	.short	0x0030
        /*0064*/ 	.byte	0x00, 0xf5, 0x21, 0x00


	//----- nvinfo : EIATTR_KPARAM_INFO
	.align		4
.L_38:
        /*0068*/ 	.byte	0x04, 0x17
        /*006a*/ 	.short	(.L_40 - .L_39)
.L_39:
        /*006c*/ 	.word	0x00000000
        /*0070*/ 	.short	0x0005
        /*0072*/ 	.short	0x0028
        /*0074*/ 	.byte	0x00, 0xf5, 0x21, 0x00


	//----- nvinfo : EIATTR_KPARAM_INFO
	.align		4
.L_40:
        /*0078*/ 	.byte	0x04, 0x17
        /*007a*/ 	.short	(.L_42 - .L_41)
.L_41:
        /*007c*/ 	.word	0x00000000
        /*0080*/ 	.short	0x0004
        /*0082*/ 	.short	0x0020
        /*0084*/ 	.byte	0x00, 0xf5, 0x21, 0x00


	//----- nvinfo : EIATTR_KPARAM_INFO
	.align		4
.L_42:
        /*0088*/ 	.byte	0x04, 0x17
        /*008a*/ 	.short	(.L_44 - .L_43)
.L_43:
        /*008c*/ 	.word	0x00000000
        /*0090*/ 	.short	0x0003
        /*0092*/ 	.short	0x0018
        /*0094*/ 	.byte	0x00, 0xf5, 0x21, 0x00


	//----- nvinfo : EIATTR_KPARAM_INFO
	.align		4
.L_44:
        /*0098*/ 	.byte	0x04, 0x17
        /*009a*/ 	.short	(.L_46 - .L_45)
.L_45:
        /*009c*/ 	.word	0x00000000
        /*00a0*/ 	.short	0x0002
        /*00a2*/ 	.short	0x0010
        /*00a4*/ 	.byte	0x00, 0xf5, 0x21, 0x00


	//----- nvinfo : EIATTR_KPARAM_INFO
	.align		4
.L_46:
        /*00a8*/ 	.byte	0x04, 0x17
        /*00aa*/ 	.short	(.L_48 - .L_47)
.L_47:
        /*00ac*/ 	.word	0x00000000
        /*00b0*/ 	.short	0x0001
        /*00b2*/ 	.short	0x0008
        /*00b4*/ 	.byte	0x00, 0xf5, 0x21, 0x00


	//----- nvinfo : EIATTR_KPARAM_INFO
	.align		4
.L_48:
        /*00b8*/ 	.byte	0x04, 0x17
        /*00ba*/ 	.short	(.L_50 - .L_49)
.L_49:
        /*00bc*/ 	.word	0x00000000
        /*00c0*/ 	.short	0x0000
        /*00c2*/ 	.short	0x0000
        /*00c4*/ 	.byte	0x00, 0xf5, 0x21, 0x00


	//----- nvinfo : EIATTR_SPARSE_MMA_MASK
	.align		4
.L_50:
        /*00c8*/ 	.byte	0x03, 0x50
        /*00ca*/ 	.short	0x0000


	//----- nvinfo : EIATTR_MAXREG_COUNT
	.align		4
        /*00cc*/ 	.byte	0x03, 0x1b
        /*00ce*/ 	.short	0x00ff


	//----- nvinfo : EIATTR_MERCURY_ISA_VERSION
	.align		4
        /*00d0*/ 	.byte	0x03, 0x5f
        /*00d2*/ 	.short	0x0101


	//----- nvinfo : EIATTR_VRC_CTA_INIT_COUNT
	.align		4
        /*00d4*/ 	.byte	0x02, 0x4a
	.zero		1
	.zero		1


	//----- nvinfo : EIATTR_EXIT_INSTR_OFFSETS
	.align		4
        /*00d8*/ 	.byte	0x04, 0x1c
        /*00da*/ 	.short	(.L_52 - .L_51)


	//   ....[0]....
.L_51:
        /*00dc*/ 	.word	0x00000080


	//   ....[1]....
        /*00e0*/ 	.word	0x00003c10


	//   ....[2]....
        /*00e4*/ 	.word	0x00004f90


	//   ....[3]....
        /*00e8*/ 	.word	0x000051f0


	//----- nvinfo : EIATTR_CRS_STACK_SIZE
	.align		4
.L_52:
        /*00ec*/ 	.byte	0x04, 0x1e
        /*00ee*/ 	.short	(.L_54 - .L_53)
.L_53:
        /*00f0*/ 	.word	0x00000000


	//----- nvinfo : EIATTR_CBANK_PARAM_SIZE
	.align		4
.L_54:
        /*00f4*/ 	.byte	0x03, 0x19
        /*00f6*/ 	.short	0x0060


	//----- nvinfo : EIATTR_PARAM_CBANK
	.align		4
        /*00f8*/ 	.byte	0x04, 0x0a
        /*00fa*/ 	.short	(.L_56 - .L_55)
	.align		4
.L_55:
        /*00fc*/ 	.word	index@(.nv.constant0._Z15fill_smins_gf32PKfS0_S0_PfS1_S1_PlS2_llll)
        /*0100*/ 	.short	0x0380
        /*0102*/ 	.short	0x0060


	//----- nvinfo : EIATTR_SW_WAR
	.align		4
.L_56:
        /*0104*/ 	.byte	0x04, 0x36
        /*0106*/ 	.short	(.L_58 - .L_57)
.L_57:
        /*0108*/ 	.word	0x00000008
.L_58:


//--------------------- .nv.callgraph             --------------------------
	.section	.nv.callgraph,"",@"SHT_CUDA_CALLGRAPH"
	.align	4
	.sectionentsize	8
	.align		4
        /*0000*/ 	.word	0x00000000
	.align		4
        /*0004*/ 	.word	0xffffffff
	.align		4
        /*0008*/ 	.word	index@(_Z8test_ftnv)
	.align		4
        /*000c*/ 	.word	index@(vprintf)
	.align		4
        /*0010*/ 	.word	0x00000000
	.align		4
        /*0014*/ 	.word	0xfffffffe
	.align		4
        /*0018*/ 	.word	0x00000000
	.align		4
        /*001c*/ 	.word	0xfffffffd
	.align		4
        /*0020*/ 	.word	0x00000000
	.align		4
        /*0024*/ 	.word	0xfffffffc


//--------------------- .nv.constant4             --------------------------
	.section	.nv.constant4,"a",@progbits
	.align	8
	.align		8
.nv.constant4:
        /*0000*/ 	.dword	vprintf
	.align		8
        /*0008*/ 	.dword	$str


//--------------------- .text._Z8test_ftnv        --------------------------
	.section	.text._Z8test_ftnv,"ax",@progbits
	.align	128
        .global         _Z8test_ftnv
        .type           _Z8test_ftnv,@function
        .size           _Z8test_ftnv,(.L_x_70 - _Z8test_ftnv)
        .other          _Z8test_ftnv,@"STO_CUDA_ENTRY STV_DEFAULT"
_Z8test_ftnv:
.text._Z8test_ftnv:
[----:B------:R-:W0:Y:S01]  /*0000*/  LDC R1, c[0x0][0x37c] ;  /* 0x0000df00ff017b82 */ /* 0x000e220000000800 */
[----:B------:R-:W-:Y:S01]  /*0010*/  MOV R0, 0x0 ;  /* 0x0000000000007802 */ /* 0x000fe20000000f00 */
[----:B------:R-:W1:Y:S01]  /*0020*/  LDCU.64 UR4, c[0x4][0x8] ;  /* 0x01000100ff0477ac */ /* 0x000e620008000a00 */
[----:B------:R-:W-:-:S05]  /*0030*/  CS2R R6, SRZ ;  /* 0x0000000000067805 */ /* 0x000fca000001ff00 */
[----:B------:R2:W3:Y:S01]  /*0040*/  LDC.64 R2, c[0x4][R0] ;  /* 0x0100000000027b82 */ /* 0x0004e20000000a00 */
[----:B-1----:R-:W-:Y:S02]  /*0050*/  IMAD.U32 R4, RZ, RZ, UR4 ;  /* 0x00000004ff047e24 */ /* 0x002fe4000f8e00ff */
[----:B--2---:R-:W-:-:S07]  /*0060*/  IMAD.U32 R5, RZ, RZ, UR5 ;  /* 0x00000005ff057e24 */ /* 0x004fce000f8e00ff */
[----:B------:R-:W-:-:S07]  /*0070*/  LEPC R20, `(.L_x_0) ;  /* 0x000000001014794e */ /* 0x000fce0000000000 */
[----:B0--3--:R-:W-:Y:S05]  /*0080*/  CALL.ABS.NOINC R2 ;  /* 0x0000000002007343 */ /* 0x009fea0003c00000 */
.L_x_0:
[----:B------:R-:W-:Y:S05]  /*0090*/  EXIT ;  /* 0x000000000000794d */ /* 0x000fea0003800000 */
.L_x_1:
[----:B------:R-:W-:-:S00]  /*00a0*/  BRA `(.L_x_1) ;  /* 0xfffffffc00fc7947 */ /* 0x000fc0000383ffff */
[----:B------:R-:W-:-:S00]  /*00b0*/  NOP ;  /* 0x0000000000007918 */ /* 0x000fc00000000000 */
        /* <DEDUP_REMOVED lines=12> */
.L_x_70:


//--------------------- .text._Z15fill_smins_gf32PKfS0_S0_PfS1_S1_PlS2_llll --------------------------
	.section	.text._Z15fill_smins_gf32PKfS0_S0_PfS1_S1_PlS2_llll,"ax",@progbits
	.align	128
        .global         _Z15fill_smins_gf32PKfS0_S0_PfS1_S1_PlS2_llll
        .type           _Z15fill_smins_gf32PKfS0_S0_PfS1_S1_PlS2_llll,@function
        .size           _Z15fill_smins_gf32PKfS0_S0_PfS1_S1_PlS2_llll,(.L_x_69 - _Z15fill_smins_gf32PKfS0_S0_PfS1_S1_PlS2_llll)
        .other          _Z15fill_smins_gf32PKfS0_S0_PfS1_S1_PlS2_llll,@"STO_CUDA_ENTRY STV_DEFAULT"
_Z15fill_smins_gf32PKfS0_S0_PfS1_S1_PlS2_llll:
.text._Z15fill_smins_gf32PKfS0_S0_PfS1_S1_PlS2_llll:
[----:B------:R-:W0:Y:S01]  /*0000*/  LDC R1, c[0x0][0x37c] ;  /* 0x0000df00ff017b82 */ /* 0x000e220000000800 */
[----:B------:R-:W1:Y:S07]  /*0010*/  S2R R0, SR_TID.X ;  /* 0x0000000000007919 */ /* 0x000e6e0000002100 */
[----:B------:R-:W1:Y:S01]  /*0020*/  S2UR UR6, SR_CTAID.X ;  /* 0x00000000000679c3 */ /* 0x000e620000002500 */
[----:B------:R-:W2:Y:S07]  /*0030*/  LDCU.64 UR4, c[0x0][0x3c0] ;  /* 0x00007800ff0477ac */ /* 0x000eae0008000a00 */
[----:B------:R-:W1:Y:S02]  /*0040*/  LDC R5, c[0x0][0x360] ;  /* 0x0000d800ff057b82 */ /* 0x000e640000000800 */
[----:B-1----:R-:W-:-:S05]  /*0050*/  IMAD R5, R5, UR6, R0 ;  /* 0x0000000605057c24 */ /* 0x002fca000f8e0200 */
[----:B--2---:R-:W-:-:S04]  /*0060*/  ISETP.GE.U32.AND P0, PT, R5, UR4, PT ;  /* 0x0000000405007c0c */ /* 0x004fc8000bf06070 */
[----:B------:R-:W-:-:S13]  /*0070*/  ISETP.GE.U32.AND.EX P0, PT, RZ, UR5, PT, P0 ;  /* 0x00000005ff007c0c */ /* 0x000fda000bf06100 */
[----:B0-----:R-:W-:Y:S05]  /*0080*/  @P0 EXIT ;  /* 0x000000000000094d */ /* 0x001fea0003800000 */
[----:B------:R-:W0:Y:S01]  /*0090*/  LDCU.64 UR12, c[0x0][0x3c8] ;  /* 0x00007900ff0c77ac */ /* 0x000e220008000a00 */
[----:B------:R-:W1:Y:S01]  /*00a0*/  LDCU.64 UR8, c[0x0][0x3d8] ;  /* 0x00007b00ff0877ac */ /* 0x000e620008000a00 */
[----:B------:R-:W2:Y:S01]  /*00b0*/  LDCU.64 UR14, c[0x0][0x398] ;  /* 0x00007300ff0e77ac */ /* 0x000ea20008000a00 */
[----:B------:R-:W3:Y:S01]  /*00c0*/  LDCU.64 UR10, c[0x0][0x380] ;  /* 0x00007000ff0a77ac */ /* 0x000ee20008000a00 */
[----:B------:R-:W4:Y:S01]  /*00d0*/  LDCU.64 UR36, c[0x0][0x358] ;  /* 0x00006b00ff2477ac */ /* 0x000f220008000a00 */
[----:B0-----:R-:W-:Y:S01]  /*00e0*/  IMAD.WIDE.U32 R2, R5, UR12, RZ ;  /* 0x0000000c05027c25 */ /* 0x001fe2000f8e00ff */
[----:B------:R-:W-:-:S03]  /*00f0*/  UISETP.NE.U32.AND UP0, UPT, UR12, URZ, UPT ;  /* 0x000000ff0c00728c */ /* 0x000fc6000bf05070 */
[----:B------:R-:W-:Y:S01]  /*0100*/  IMAD R3, R5, UR13, R3 ;  /* 0x0000000d05037c24 */ /* 0x000fe2000f8e0203 */
[----:B-1----:R-:W-:Y:S02]  /*0110*/  UIMAD.WIDE.U32 UR4, UR6, UR8, URZ ;  /* 0x00000008060472a5 */ /* 0x002fe4000f8e00ff */
[----:B------:R-:W-:Y:S01]  /*0120*/  UISETP.NE.AND.EX UP0, UPT, UR13, URZ, UPT, UP0 ;  /* 0x000000ff0d00728c */ /* 0x000fe2000bf05300 */
[C---:B--2---:R-:W-:Y:S01]  /*0130*/  LEA R22, P0, R2.reuse, UR14, 0x2 ;  /* 0x0000000e02167c11 */ /* 0x044fe2000f8010ff */
[----:B------:R-:W-:Y:S01]  /*0140*/  UIMAD UR6, UR6, UR9, URZ ;  /* 0x00000009060672a4 */ /* 0x000fe2000f8e02ff */
[----:B------:R-:W-:-:S03]  /*0150*/  SHF.L.U64.HI R2, R2, 0x2, R3 ;  /* 0x0000000202027819 */ /* 0x000fc60000010203 */
[----:B------:R-:W-:Y:S01]  /*0160*/  UIADD3 UR6, UPT, UPT, UR5, UR6, URZ ;  /* 0x0000000605067290 */ /* 0x000fe2000fffe0ff */
[----:B------:R-:W-:Y:S01]  /*0170*/  IADD3.X R23, PT, PT, R2, UR15, RZ, P0, !PT ;  /* 0x0000000f02177c10 */ /* 0x000fe200087fe4ff */
[----:B---3--:R-:W-:-:S04]  /*0180*/  ULEA UR5, UP1, UR4, UR10, 0x2 ;  /* 0x0000000a04057291 */ /* 0x008fc8000f8210ff */
[----:B------:R-:W-:Y:S01]  /*0190*/  ULEA.HI.X UR6, UR4, UR11, UR6, 0x2, UP1 ;  /* 0x0000000b04067291 */ /* 0x000fe200088f1406 */
[----:B----4-:R-:W-:Y:S11]  /*01a0*/  BRA.U !UP0, `(.L_x_2) ;  /* 0x0000001108787547 */ /* 0x010ff6000b800000 */
[----:B------:R-:W-:-:S04]  /*01b0*/  UISETP.NE.U32.AND UP0, UPT, UR8, URZ, UPT ;  /* 0x000000ff0800728c */ /* 0x000fc8000bf05070 */
[----:B------:R-:W-:-:S09]  /*01c0*/  UISETP.NE.AND.EX UP0, UPT, UR9, URZ, UPT, UP0 ;  /* 0x000000ff0900728c */ /* 0x000fd2000bf05300 */
[----:B------:R-:W-:Y:S05]  /*01d0*/  BRA.U UP0, `(.L_x_3) ;  /* 0x0000000100f47547 */ /* 0x000fea000b800000 */
[----:B------:R-:W-:Y:S01]  /*01e0*/  UISETP.GE.U32.AND UP1, UPT, UR12, 0x8, UPT ;  /* 0x000000080c00788c */ /* 0x000fe2000bf26070 */
[----:B------:R-:W-:Y:S01]  /*01f0*/  IMAD.MOV.U32 R9, RZ, RZ, RZ ;  /* 0x000000ffff097224 */ /* 0x000fe200078e00ff */
[----:B------:R-:W-:Y:S01]  /*0200*/  ULOP3.LUT UR10, UR12, 0x7, URZ, 0xc0, !UPT ;  /* 0x000000070c0a7892 */ /* 0x000fe2000f8ec0ff */
[----:B------:R-:W-:Y:S01]  /*0210*/  IMAD.MOV.U32 R11, RZ, RZ, RZ ;  /* 0x000000ffff0b7224 */ /* 0x000fe200078e00ff */
[----:B------:R-:W-:Y:S02]  /*0220*/  UISETP.GE.U32.AND.EX UP1, UPT, UR13, URZ, UPT, UP1 ;  /* 0x000000ff0d00728c */ /* 0x000fe4000bf26110 */
[----:B------:R-:W-:-:S04]  /*0230*/  UISETP.NE.U32.AND UP0, UPT, UR10, URZ, UPT ;  /* 0x000000ff0a00728c */ /* 0x000fc8000bf05070 */
[----:B------:R-:W-:-:S03]  /*0240*/  UISETP.NE.AND.EX UP0, UPT, URZ, URZ, UPT, UP0 ;  /* 0x000000ffff00728c */ /* 0x000fc6000bf05300 */
[----:B------:R-:W-:Y:S08]  /*0250*/  BRA.U !UP1, `(.L_x_4) ;  /* 0x0000000109507547 */ /* 0x000ff0000b800000 */
[----:B------:R-:W0:Y:S01]  /*0260*/  LDC R11, c[0x0][0x3cc] ;  /* 0x0000f300ff0b7b82 */ /* 0x000e220000000800 */
[----:B------:R-:W-:Y:S01]  /*0270*/  ULOP3.LUT UR4, UR12, 0xfffffff8, URZ, 0xc0, !UPT ;  /* 0xfffffff80c047892 */ /* 0x000fe2000f8ec0ff */
[----:B------:R-:W-:Y:S02]  /*0280*/  IMAD.MOV.U32 R7, RZ, RZ, RZ ;  /* 0x000000ffff077224 */ /* 0x000fe400078e00ff */
[----:B------:R-:W-:-:S03]  /*0290*/  IMAD.MOV.U32 R0, RZ, RZ, RZ ;  /* 0x000000ffff007224 */ /* 0x000fc600078e00ff */
[----:B------:R-:W-:-:S07]  /*02a0*/  IMAD.U32 R9, RZ, RZ, UR4 ;  /* 0x00000004ff097e24 */ /* 0x000fce000f8e00ff */
.L_x_5:
[----:B-1----:R-:W-:-:S04]  /*02b0*/  LEA R2, P0, R7, R22, 0x2 ;  /* 0x0000001607027211 */ /* 0x002fc800078010ff */
[C---:B------:R-:W-:Y:S02]  /*02c0*/  LEA.HI.X R3, R7.reuse, R23, R0, 0x2, P0 ;  /* 0x0000001707037211 */ /* 0x040fe400000f1400 */
[----:B------:R-:W-:-:S03]  /*02d0*/  IADD3 R7, P0, PT, R7, 0x8, RZ ;  /* 0x0000000807077810 */ /* 0x000fc60007f1e0ff */
[----:B------:R1:W-:Y:S02]  /*02e0*/  STG.E desc[UR36][R2.64], RZ ;  /* 0x000000ff02007986 */ /* 0x0003e4000c101924 */
[----:B------:R-:W-:Y:S01]  /*02f0*/  IMAD.X R0, RZ, RZ, R0, P0 ;  /* 0x000000ffff007224 */ /* 0x000fe200000e0600 */
[----:B------:R-:W-:Y:S01]  /*0300*/  ISETP.NE.U32.AND P0, PT, R7, R9, PT ;  /* 0x000000090700720c */ /* 0x000fe20003f05070 */
[----:B------:R1:W-:Y:S03]  /*0310*/  STG.E desc[UR36][R2.64+0x4], RZ ;  /* 0x000004ff02007986 */ /* 0x0003e6000c101924 */
[----:B0-----:R-:W-:Y:S01]  /*0320*/  ISETP.NE.AND.EX P0, PT, R0, R11, PT, P0 ;  /* 0x0000000b0000720c */ /* 0x001fe20003f05300 */
[----:B------:R1:W-:Y:S04]  /*0330*/  STG.E desc[UR36][R2.64+0x8], RZ ;  /* 0x000008ff02007986 */ /* 0x0003e8000c101924 */
[----:B------:R1:W-:Y:S04]  /*0340*/  STG.E desc[UR36][R2.64+0xc], RZ ;  /* 0x00000cff02007986 */ /* 0x0003e8000c101924 */
[----:B------:R1:W-:Y:S04]  /*0350*/  STG.E desc[UR36][R2.64+0x10], RZ ;  /* 0x000010ff02007986 */ /* 0x0003e8000c101924 */
[----:B------:R1:W-:Y:S04]  /*0360*/  STG.E desc[UR36][R2.64+0x14], RZ ;  /* 0x000014ff02007986 */ /* 0x0003e8000c101924 */
[----:B------:R1:W-:Y:S04]  /*0370*/  STG.E desc[UR36][R2.64+0x18], RZ ;  /* 0x000018ff02007986 */ /* 0x0003e8000c101924 */
[----:B------:R1:W-:Y:S01]  /*0380*/  STG.E desc[UR36][R2.64+0x1c], RZ ;  /* 0x00001cff02007986 */ /* 0x0003e2000c101924 */
[----:B------:R-:W-:Y:S05]  /*0390*/  @P0 BRA `(.L_x_5) ;  /* 0xfffffffc00c40947 */ /* 0x000fea000383ffff */
.L_x_4:
[----:B------:R-:W-:Y:S05]  /*03a0*/  BRA.U !UP0, `(.L_x_2) ;  /* 0x0000000d08f87547 */ /* 0x000fea000b800000 */
[----:B------:R-:W-:Y:S02]  /*03b0*/  UISETP.GE.U32.AND UP1, UPT, UR10, 0x4, UPT ;  /* 0x000000040a00788c */ /* 0x000fe4000bf26070 */
[----:B------:R-:W-:Y:S02]  /*03c0*/  ULOP3.LUT UR7, UR12, 0x3, URZ, 0xc0, !UPT ;  /* 0x000000030c077892 */ /* 0x000fe4000f8ec0ff */
[----:B------:R-:W-:Y:S02]  /*03d0*/  UISETP.GE.U32.AND.EX UP1, UPT, URZ, URZ, UPT, UP1 ;  /* 0x000000ffff00728c */ /* 0x000fe4000bf26110 */
[----:B------:R-:W-:-:S04]  /*03e0*/  UISETP.NE.U32.AND UP0, UPT, UR7, URZ, UPT ;  /* 0x000000ff0700728c */ /* 0x000fc8000bf05070 */
[----:B------:R-:W-:-:S03]  /*03f0*/  UISETP.NE.AND.EX UP0, UPT, URZ, URZ, UPT, UP0 ;  /* 0x000000ffff00728c */ /* 0x000fc6000bf05300 */
[----:B------:R-:W-:Y:S08]  /*0400*/  BRA.U !UP1, `(.L_x_6) ;  /* 0x0000000109207547 */ /* 0x000ff0000b800000 */
[----:B-1----:R-:W-:-:S04]  /*0410*/  LEA R2, P0, R9, R22, 0x2 ;  /* 0x0000001609027211 */ /* 0x002fc800078010ff */
[C---:B------:R-:W-:Y:S02]  /*0420*/  LEA.HI.X R3, R9.reuse, R23, R11, 0x2, P0 ;  /* 0x0000001709037211 */ /* 0x040fe400000f140b */
[----:B------:R-:W-:-:S03]  /*0430*/  IADD3 R9, P0, PT, R9, 0x4, RZ ;  /* 0x0000000409097810 */ /* 0x000fc60007f1e0ff */
[----:B------:R0:W-:Y:S02]  /*0440*/  STG.E desc[UR36][R2.64], RZ ;  /* 0x000000ff02007986 */ /* 0x0001e4000c101924 */
[----:B------:R-:W-:Y:S02]  /*0450*/  IMAD.X R11, RZ, RZ, R11, P0 ;  /* 0x000000ffff0b7224 */ /* 0x000fe400000e060b */
[----:B------:R0:W-:Y:S04]  /*0460*/  STG.E desc[UR36][R2.64+0x4], RZ ;  /* 0x000004ff02007986 */ /* 0x0001e8000c101924 */
[----:B------:R0:W-:Y:S04]  /*0470*/  STG.E desc[UR36][R2.64+0x8], RZ ;  /* 0x000008ff02007986 */ /* 0x0001e8000c101924 */
[----:B------:R0:W-:Y:S02]  /*0480*/  STG.E desc[UR36][R2.64+0xc], RZ ;  /* 0x00000cff02007986 */ /* 0x0001e4000c101924 */
.L_x_6:
[----:B------:R-:W-:Y:S05]  /*0490*/  BRA.U !UP0, `(.L_x_2) ;  /* 0x0000000d08bc7547 */ /* 0x000fea000b800000 */
[----:B------:R-:W-:Y:S02]  /*04a0*/  UISETP.NE.U32.AND UP1, UPT, UR7, 0x1, UPT ;  /* 0x000000010700788c */ /* 0x000fe4000bf25070 */
[----:B------:R-:W-:Y:S02]  /*04b0*/  ULOP3.LUT UR4, UR12, 0x1, URZ, 0xc0, !UPT ;  /* 0x000000010c047892 */ /* 0x000fe4000f8ec0ff */
[----:B------:R-:W-:Y:S02]  /*04c0*/  UISETP.NE.AND.EX UP1, UPT, URZ, URZ, UPT, UP1 ;  /* 0x000000ffff00728c */ /* 0x000fe4000bf25310 */
[----:B------:R-:W-:-:S04]  /*04d0*/  UISETP.NE.U32.AND UP0, UPT, UR4, 0x1, UPT ;  /* 0x000000010400788c */ /* 0x000fc8000bf05070 */
[----:B------:R-:W-:-:S03]  /*04e0*/  UISETP.NE.U32.AND.EX UP0, UPT, URZ, URZ, UPT, UP0 ;  /* 0x000000ffff00728c */ /* 0x000fc6000bf05100 */
[----:B------:R-:W-:Y:S08]  /*04f0*/  BRA.U !UP1, `(.L_x_7) ;  /* 0x0000000109187547 */ /* 0x000ff0000b800000 */
[----:B01----:R-:W-:-:S04]  /*0500*/  LEA R2, P0, R9, R22, 0x2 ;  /* 0x0000001609027211 */ /* 0x003fc800078010ff */
[C---:B------:R-:W-:Y:S02]  /*0510*/  LEA.HI.X R3, R9.reuse, R23, R11, 0x2, P0 ;  /* 0x0000001709037211 */ /* 0x040fe400000f140b */
[----:B------:R-:W-:-:S03]  /*0520*/  IADD3 R9, P0, PT, R9, 0x2, RZ ;  /* 0x0000000209097810 */ /* 0x000fc60007f1e0ff */
[----:B------:R2:W-:Y:S02]  /*0530*/  STG.E desc[UR36][R2.64], RZ ;  /* 0x000000ff02007986 */ /* 0x0005e4000c101924 */
[----:B------:R-:W-:Y:S02]  /*0540*/  IMAD.X R11, RZ, RZ, R11, P0 ;  /* 0x000000ffff0b7224 */ /* 0x000fe400000e060b */
[----:B------:R2:W-:Y:S06]  /*0550*/  STG.E desc[UR36][R2.64+0x4], RZ ;  /* 0x000004ff02007986 */ /* 0x0005ec000c101924 */
.L_x_7:
[----:B------:R-:W-:Y:S05]  /*0560*/  BRA.U UP0, `(.L_x_2) ;  /* 0x0000000d00887547 */ /* 0x000fea000b800000 */
[----:B012---:R-:W-:-:S04]  /*0570*/  LEA R2, P0, R9, R22, 0x2 ;  /* 0x0000001609027211 */ /* 0x007fc800078010ff */
[----:B------:R-:W-:-:S05]  /*0580*/  LEA.HI.X R3, R9, R23, R11, 0x2, P0 ;  /* 0x0000001709037211 */ /* 0x000fca00000f140b */
[----:B------:R3:W-:Y:S01]  /*0590*/  STG.E desc[UR36][R2.64], RZ ;  /* 0x000000ff02007986 */ /* 0x0007e2000c101924 */
[----:B------:R-:W-:Y:S05]  /*05a0*/  BRA `(.L_x_2) ;  /* 0x0000000c00787947 */ /* 0x000fea0003800000 */
.L_x_3:
[----:B------:R-:W-:Y:S01]  /*05b0*/  IMAD.MOV.U32 R7, RZ, RZ, RZ ;  /* 0x000000ffff077224 */ /* 0x000fe200078e00ff */
[----:B------:R-:W-:Y:S01]  /*05c0*/  ULOP3.LUT UR12, UR8, 0xf, URZ, 0xc0, !UPT ;  /* 0x0000000f080c7892 */ /* 0x000fe2000f8ec0ff */
[----:B------:R-:W-:Y:S01]  /*05d0*/  IMAD.MOV.U32 R0, RZ, RZ, RZ ;  /* 0x000000ffff007224 */ /* 0x000fe200078e00ff */
[----:B------:R-:W-:Y:S02]  /*05e0*/  ULOP3.LUT UR11, UR8, 0x7, URZ, 0xc0, !UPT ;  /* 0x00000007080b7892 */ /* 0x000fe4000f8ec0ff */
[----:B------:R-:W-:-:S12]  /*05f0*/  ULOP3.LUT UR4, UR8, 0x3, URZ, 0xc0, !UPT ;  /* 0x0000000308047892 */ /* 0x000fd8000f8ec0ff */
.L_x_13:
[----:B0-----:R-:W0:Y:S01]  /*0600*/  LDCU.64 UR8, c[0x0][0x3d8] ;  /* 0x00007b00ff0877ac */ /* 0x001e220008000a00 */
[C---:B-1234-:R-:W-:Y:S01]  /*0610*/  LEA R2, P0, R7.reuse, R22, 0x2 ;  /* 0x0000001607027211 */ /* 0x05efe200078010ff */
[----:B------:R-:W-:Y:S01]  /*0620*/  IMAD.MOV.U32 R4, RZ, RZ, R7 ;  /* 0x000000ffff047224 */ /* 0x000fe200078e0007 */
[----:B------:R-:W-:Y:S01]  /*0630*/  MOV R6, R0 ;  /* 0x0000000000067202 */ /* 0x000fe20000000f00 */
[----:B------:R-:W1:Y:S01]  /*0640*/  LDCU.64 UR14, c[0x0][0x3c8] ;  /* 0x00007900ff0e77ac */ /* 0x000e620008000a00 */
[C-C-:B------:R-:W-:Y:S02]  /*0650*/  LEA.HI.X R3, R7.reuse, R23, R0.reuse, 0x2, P0 ;  /* 0x0000001707037211 */ /* 0x140fe400000f1400 */
[----:B------:R-:W-:Y:S02]  /*0660*/  CS2R R10, SRZ ;  /* 0x00000000000a7805 */ /* 0x000fe4000001ff00 */
[----:B------:R-:W-:Y:S01]  /*0670*/  IADD3 R7, P0, PT, R7, 0x1, RZ ;  /* 0x0000000107077810 */ /* 0x000fe20007f1e0ff */
[----:B------:R-:W-:Y:S01]  /*0680*/  IMAD.MOV.U32 R9, RZ, RZ, RZ ;  /* 0x000000ffff097224 */ /* 0x000fe200078e00ff */
[----:B------:R2:W-:Y:S03]  /*0690*/  STG.E desc[UR36][R2.64], RZ ;  /* 0x000000ff02007986 */ /* 0x0005e6000c101924 */
[----:B------:R-:W-:Y:S01]  /*06a0*/  IMAD.X R0, RZ, RZ, R0, P0 ;  /* 0x000000ffff007224 */ /* 0x000fe200000e0600 */
[----:B0-----:R-:W-:-:S04]  /*06b0*/  UISETP.GE.U32.AND UP0, UPT, UR8, 0x10, UPT ;  /* 0x000000100800788c */ /* 0x001fc8000bf06070 */
[----:B------:R-:W-:Y:S01]  /*06c0*/  UISETP.GE.U32.AND.EX UP0, UPT, UR9, URZ, UPT, UP0 ;  /* 0x000000ff0900728c */ /* 0x000fe2000bf06100 */
[----:B-1----:R-:W-:-:S04]  /*06d0*/  ISETP.NE.U32.AND P0, PT, R7, UR14, PT ;  /* 0x0000000e07007c0c */ /* 0x002fc8000bf05070 */
[----:B------:R-:W-:-:S04]  /*06e0*/  ISETP.NE.AND.EX P0, PT, R0, UR15, PT, P0 ;  /* 0x0000000f00007c0c */ /* 0x000fc8000bf05300 */
[----:B--2---:R-:W-:Y:S09]  /*06f0*/  BRA.U !UP0, `(.L_x_8) ;  /* 0x0000000508507547 */ /* 0x004ff2000b800000 */
[----:B------:R-:W-:Y:S01]  /*0700*/  CS2R R8, SRZ ;  /* 0x0000000000087805 */ /* 0x000fe2000001ff00 */
[----:B------:R-:W-:-:S07]  /*0710*/  IMAD.MOV.U32 R15, RZ, RZ, RZ ;  /* 0x000000ffff0f7224 */ /* 0x000fce00078e00ff */
.L_x_9:
[----:B-1----:R-:W0:Y:S01]  /*0720*/  LDC.64 R18, c[0x0][0x388] ;  /* 0x0000e200ff127b82 */ /* 0x002e220000000a00 */
[----:B------:R-:W-:Y:S01]  /*0730*/  IMAD R11, R6, UR8, RZ ;  /* 0x00000008060b7c24 */ /* 0x000fe2000f8e02ff */
[----:B------:R-:W-:Y:S01]  /*0740*/  LEA R12, P1, R8, UR5, 0x2 ;  /* 0x00000005080c7c11 */ /* 0x000fe2000f8210ff */
[----:B------:R-:W-:Y:S02]  /*0750*/  IMAD.MOV.U32 R14, RZ, RZ, R8 ;  /* 0x000000ffff0e7224 */ /* 0x000fe400078e0008 */
[----:B------:R-:W-:Y:S01]  /*0760*/  IMAD R11, R4, UR9, R11 ;  /* 0x00000009040b7c24 */ /* 0x000fe2000f8e020b */
[--C-:B------:R-:W-:Y:S01]  /*0770*/  LEA.HI.X R13, R8, UR6, R15.reuse, 0x2, P1 ;  /* 0x00000006080d7c11 */ /* 0x100fe200088f140f */
[----:B------:R-:W-:-:S04]  /*0780*/  IMAD.WIDE.U32 R16, R4, UR8, R14 ;  /* 0x0000000804107c25 */ /* 0x000fc8000f8e000e */
[----:B------:R-:W-:Y:S01]  /*0790*/  IMAD.IADD R11, R17, 0x1, R11 ;  /* 0x00000001110b7824 */ /* 0x000fe200078e020b */
[----:B------:R-:W2:Y:S01]  /*07a0*/  LDG.E R14, desc[UR36][R12.64] ;  /* 0x000000240c0e7981 */ /* 0x000ea2000c1e1900 */
[----:B0-----:R-:W-:-:S04]  /*07b0*/  LEA R10, P2, R16, R18, 0x2 ;  /* 0x00000012100a7211 */ /* 0x001fc800078410ff */
[----:B------:R-:W-:-:S05]  /*07c0*/  LEA.HI.X R11, R16, R19, R11, 0x2, P2 ;  /* 0x00000013100b7211 */ /* 0x000fca00010f140b */
[----:B------:R-:W2:Y:S02]  /*07d0*/  LDG.E R16, desc[UR36][R10.64] ;  /* 0x000000240a107981 */ /* 0x000ea4000c1e1900 */
[----:B--2---:R-:W-:-:S05]  /*07e0*/  FFMA R9, R14, R16, R9 ;  /* 0x000000100e097223 */ /* 0x004fca0000000009 */
[----:B------:R0:W-:Y:S04]  /*07f0*/  STG.E desc[UR36][R2.64], R9 ;  /* 0x0000000902007986 */ /* 0x0001e8000c101924 */
[----:B------:R-:W2:Y:S04]  /*0800*/  LDG.E R14, desc[UR36][R12.64+0x4] ;  /* 0x000004240c0e7981 */ /* 0x000ea8000c1e1900 */
[----:B------:R-:W2:Y:S02]  /*0810*/  LDG.E R16, desc[UR36][R10.64+0x4] ;  /* 0x000004240a107981 */ /* 0x000ea4000c1e1900 */
[----:B--2---:R-:W-:-:S05]  /*0820*/  FFMA R17, R14, R16, R9 ;  /* 0x000000100e117223 */ /* 0x004fca0000000009 */
[----:B------:R1:W-:Y:S04]  /*0830*/  STG.E desc[UR36][R2.64], R17 ;  /* 0x0000001102007986 */ /* 0x0003e8000c101924 */
[----:B------:R-:W2:Y:S04]  /*0840*/  LDG.E R14, desc[UR36][R12.64+0x8] ;  /* 0x000008240c0e7981 */ /* 0x000ea8000c1e1900 */
[----:B------:R-:W2:Y:S02]  /*0850*/  LDG.E R16, desc[UR36][R10.64+0x8] ;  /* 0x000008240a107981 */ /* 0x000ea4000c1e1900 */
[----:B--2---:R-:W-:-:S05]  /*0860*/  FFMA R19, R14, R16, R17 ;  /* 0x000000100e137223 */ /* 0x004fca0000000011 */
[----:B------:R2:W-:Y:S04]  /*0870*/  STG.E desc[UR36][R2.64], R19 ;  /* 0x0000001302007986 */ /* 0x0005e8000c101924 */
[----:B------:R-:W0:Y:S04]  /*0880*/  LDG.E R14, desc[UR36][R12.64+0xc] ;  /* 0x00000c240c0e7981 */ /* 0x000e28000c1e1900 */
[----:B------:R-:W0:Y:S02]  /*0890*/  LDG.E R16, desc[UR36][R10.64+0xc] ;  /* 0x00000c240a107981 */ /* 0x000e24000c1e1900 */
[----:B0-----:R-:W-:-:S05]  /*08a0*/  FFMA R9, R14, R16, R19 ;  /* 0x000000100e097223 */ /* 0x001fca0000000013 */
[----:B------:R0:W-:Y:S04]  /*08b0*/  STG.E desc[UR36][R2.64], R9 ;  /* 0x0000000902007986 */ /* 0x0001e8000c101924 */
[----:B------:R-:W1:Y:S04]  /*08c0*/  LDG.E R14, desc[UR36][R12.64+0x10] ;  /* 0x000010240c0e7981 */ /* 0x000e68000c1e1900 */
[----:B------:R-:W1:Y:S02]  /*08d0*/  LDG.E R16, desc[UR36][R10.64+0x10] ;  /* 0x000010240a107981 */ /* 0x000e64000c1e1900 */
[----:B-1----:R-:W-:-:S05]  /*08e0*/  FFMA R17, R14, R16, R9 ;  /* 0x000000100e117223 */ /* 0x002fca0000000009 */
        /* <DEDUP_REMOVED lines=42> */
[----:B------:R-:W0:Y:S01]  /*0b90*/  LDG.E R16, desc[UR36][R10.64+0x3c] ;  /* 0x00003c240a107981 */ /* 0x000e22000c1e1900 */
[----:B------:R-:W-:Y:S01]  /*0ba0*/  ULOP3.LUT UR7, UR8, 0xfffffff0, URZ, 0xc0, !UPT ;  /* 0xfffffff008077892 */ /* 0x000fe2000f8ec0ff */
[----:B------:R-:W-:-:S05]  /*0bb0*/  IADD3 R8, P1, PT, R8, 0x10, RZ ;  /* 0x0000001008087810 */ /* 0x000fca0007f3e0ff */
[----:B------:R-:W-:Y:S01]  /*0bc0*/  IMAD.X R15, RZ, RZ, R15, P1 ;  /* 0x000000ffff0f7224 */ /* 0x000fe200008e060f */
[----:B------:R-:W-:-:S04]  /*0bd0*/  ISETP.NE.U32.AND P1, PT, R8, UR7, PT ;  /* 0x0000000708007c0c */ /* 0x000fc8000bf25070 */
[----:B------:R-:W-:Y:S01]  /*0be0*/  ISETP.NE.AND.EX P1, PT, R15, UR9, PT, P1 ;  /* 0x000000090f007c0c */ /* 0x000fe2000bf25310 */
[----:B0-----:R-:W-:-:S05]  /*0bf0*/  FFMA R9, R14, R16, R19 ;  /* 0x000000100e097223 */ /* 0x001fca0000000013 */
[----:B------:R1:W-:Y:S07]  /*0c00*/  STG.E desc[UR36][R2.64], R9 ;  /* 0x0000000902007986 */ /* 0x0003ee000c101924 */
[----:B------:R-:W-:Y:S05]  /*0c10*/  @P1 BRA `(.L_x_9) ;  /* 0xfffffff800c01947 */ /* 0x000fea000383ffff */
[----:B------:R-:W0:Y:S01]  /*0c20*/  LDC R11, c[0x0][0x3dc] ;  /* 0x0000f700ff0b7b82 */ /* 0x000e220000000800 */
[----:B------:R-:W-:-:S07]  /*0c30*/  IMAD.U32 R10, RZ, RZ, UR7 ;  /* 0x00000007ff0a7e24 */ /* 0x000fce000f8e00ff */
.L_x_8:
[----:B------:R-:W-:-:S04]  /*0c40*/  UISETP.NE.U32.AND UP0, UPT, UR12, URZ, UPT ;  /* 0x000000ff0c00728c */ /* 0x000fc8000bf05070 */
[----:B------:R-:W-:-:S09]  /*0c50*/  UISETP.NE.AND.EX UP0, UPT, URZ, URZ, UPT, UP0 ;  /* 0x000000ffff00728c */ /* 0x000fd2000bf05300 */
[----:B------:R-:W-:Y:S05]  /*0c60*/  BRA.U !UP0, `(.L_x_10) ;  /* 0x0000000508c47547 */ /* 0x000fea000b800000 */
[----:B------:R-:W-:Y:S02]  /*0c70*/  UIADD3 UR7, UP0, UPT, UR12, -0x1, URZ ;  /* 0xffffffff0c077890 */ /* 0x000fe4000ff1e0ff */
[----:B------:R-:W-:Y:S02]  /*0c80*/  UISETP.NE.U32.AND UP1, UPT, UR11, URZ, UPT ;  /* 0x000000ff0b00728c */ /* 0x000fe4000bf25070 */
[----:B------:R-:W-:Y:S02]  /*0c90*/  UIADD3.X UR10, UPT, UPT, URZ, -0x1, URZ, UP0, !UPT ;  /* 0xffffffffff0a7890 */ /* 0x000fe400087fe4ff */
[----:B------:R-:W-:Y:S02]  /*0ca0*/  UISETP.GE.U32.AND UP0, UPT, UR7, 0x7, UPT ;  /* 0x000000070700788c */ /* 0x000fe4000bf06070 */
[----:B------:R-:W-:Y:S02]  /*0cb0*/  UISETP.NE.AND.EX UP1, UPT, URZ, URZ, UPT, UP1 ;  /* 0x000000ffff00728c */ /* 0x000fe4000bf25310 */
[----:B------:R-:W-:-:S09]  /*0cc0*/  UISETP.GE.U32.AND.EX UP0, UPT, UR10, URZ, UPT, UP0 ;  /* 0x000000ff0a00728c */ /* 0x000fd2000bf06100 */
[----:B------:R-:W-:Y:S05]  /*0cd0*/  BRA.U !UP0, `(.L_x_11) ;  /* 0x0000000108ac7547 */ /* 0x000fea000b800000 */
[----:B-1----:R-:W1:Y:S01]  /*0ce0*/  LDC.64 R18, c[0x0][0x388] ;  /* 0x0000e200ff127b82 */ /* 0x002e620000000a00 */
[----:B------:R-:W-:Y:S01]  /*0cf0*/  IMAD R13, R6, UR8, RZ ;  /* 0x00000008060d7c24 */ /* 0x000fe2000f8e02ff */
[----:B------:R-:W-:Y:S01]  /*0d00*/  LEA R14, P1, R10, UR5, 0x2 ;  /* 0x000000050a0e7c11 */ /* 0x000fe2000f8210ff */
[----:B0-----:R-:W-:-:S03]  /*0d10*/  IMAD.WIDE.U32 R16, R4, UR8, R10 ;  /* 0x0000000804107c25 */ /* 0x001fc6000f8e000a */
[----:B------:R-:W-:Y:S01]  /*0d20*/  LEA.HI.X R15, R10, UR6, R11, 0x2, P1 ;  /* 0x000000060a0f7c11 */ /* 0x000fe200088f140b */
[----:B------:R-:W-:-:S04]  /*0d30*/  IMAD R13, R4, UR9, R13 ;  /* 0x00000009040d7c24 */ /* 0x000fc8000f8e020d */
[----:B------:R-:W-:Y:S01]  /*0d40*/  IMAD.IADD R8, R13, 0x1, R17 ;  /* 0x000000010d087824 */ /* 0x000fe200078e0211 */
[----:B-1----:R-:W-:-:S04]  /*0d50*/  LEA R12, P2, R16, R18, 0x2 ;  /* 0x00000012100c7211 */ /* 0x002fc800078410ff */
[----:B------:R-:W-:Y:S02]  /*0d60*/  LEA.HI.X R13, R16, R19, R8, 0x2, P2 ;  /* 0x00000013100d7211 */ /* 0x000fe400010f1408 */
        /* <DEDUP_REMOVED lines=29> */
[----:B0-----:R-:W2:Y:S01]  /*0f40*/  LDG.E R9, desc[UR36][R12.64+0x1c] ;  /* 0x00001c240c097981 */ /* 0x001ea2000c1e1900 */
[----:B------:R-:W-:-:S05]  /*0f50*/  IADD3 R10, P1, PT, R10, 0x8, RZ ;  /* 0x000000080a0a7810 */ /* 0x000fca0007f3e0ff */
[----:B------:R-:W-:Y:S02]  /*0f60*/  IMAD.X R11, RZ, RZ, R11, P1 ;  /* 0x000000ffff0b7224 */ /* 0x000fe400008e060b */
[----:B--2---:R-:W-:-:S05]  /*0f70*/  FFMA R9, R8, R9, R21 ;  /* 0x0000000908097223 */ /* 0x004fca0000000015 */
[----:B------:R3:W-:Y:S02]  /*0f80*/  STG.E desc[UR36][R2.64], R9 ;  /* 0x0000000902007986 */ /* 0x0007e4000c101924 */
.L_x_11:
        /* <DEDUP_REMOVED lines=8> */
[----:B-1-3--:R-:W1:Y:S01]  /*1010*/  LDC.64 R18, c[0x0][0x388] ;  /* 0x0000e200ff127b82 */ /* 0x00ae620000000a00 */
[----:B------:R-:W-:Y:S01]  /*1020*/  IMAD R13, R6, UR8, RZ ;  /* 0x00000008060d7c24 */ /* 0x000fe2000f8e02ff */
[----:B------:R-:W-:Y:S01]  /*1030*/  LEA R14, P1, R10, UR5, 0x2 ;  /* 0x000000050a0e7c11 */ /* 0x000fe2000f8210ff */
[----:B0-----:R-:W-:-:S03]  /*1040*/  IMAD.WIDE.U32 R16, R4, UR8, R10 ;  /* 0x0000000804107c25 */ /* 0x001fc6000f8e000a */
[----:B------:R-:W-:Y:S01]  /*1050*/  LEA.HI.X R15, R10, UR6, R11, 0x2, P1 ;  /* 0x000000060a0f7c11 */ /* 0x000fe200088f140b */
[----:B------:R-:W-:-:S04]  /*1060*/  IMAD R13, R4, UR9, R13 ;  /* 0x00000009040d7c24 */ /* 0x000fc8000f8e020d */
[----:B------:R-:W-:Y:S01]  /*1070*/  IMAD.IADD R13, R13, 0x1, R17 ;  /* 0x000000010d0d7824 */ /* 0x000fe200078e0211 */
[----:B------:R-:W2:Y:S01]  /*1080*/  LDG.E R8, desc[UR36][R14.64] ;  /* 0x000000240e087981 */ /* 0x000ea2000c1e1900 */
[----:B-1----:R-:W-:-:S04]  /*1090*/  LEA R12, P2, R16, R18, 0x2 ;  /* 0x00000012100c7211 */ /* 0x002fc800078410ff */
        /* <DEDUP_REMOVED lines=8> */
[----:B------:R-:W3:Y:S04]  /*1120*/  LDG.E R8, desc[UR36][R14.64+0x8] ;  /* 0x000008240e087981 */ /* 0x000ee8000c1e1900 */
[----:B------:R-:W3:Y:S02]  /*1130*/  LDG.E R16, desc[UR36][R12.64+0x8] ;  /* 0x000008240c107981 */ /* 0x000ee4000c1e1900 */
[----:B---3--:R-:W-:-:S05]  /*1140*/  FFMA R19, R8, R16, R17 ;  /* 0x0000001008137223 */ /* 0x008fca0000000011 */
[----:B------:R2:W-:Y:S04]  /*1150*/  STG.E desc[UR36][R2.64], R19 ;  /* 0x0000001302007986 */ /* 0x0005e8000c101924 */
[----:B------:R-:W0:Y:S04]  /*1160*/  LDG.E R8, desc[UR36][R14.64+0xc] ;  /* 0x00000c240e087981 */ /* 0x000e28000c1e1900 */
[----:B------:R-:W0:Y:S01]  /*1170*/  LDG.E R16, desc[UR36][R12.64+0xc] ;  /* 0x00000c240c107981 */ /* 0x000e22000c1e1900 */
[----:B------:R-:W-:-:S04]  /*1180*/  IADD3 R10, P1, PT, R10, 0x4, RZ ;  /* 0x000000040a0a7810 */ /* 0x000fc80007f3e0ff */
[----:B------:R-:W-:Y:S01]  /*1190*/  IADD3.X R11, PT, PT, RZ, R11, RZ, P1, !PT ;  /* 0x0000000bff0b7210 */ /* 0x000fe20000ffe4ff */
[----:B0-----:R-:W-:-:S05]  /*11a0*/  FFMA R9, R8, R16, R19 ;  /* 0x0000001008097223 */ /* 0x001fca0000000013 */
[----:B------:R2:W-:Y:S03]  /*11b0*/  STG.E desc[UR36][R2.64], R9 ;  /* 0x0000000902007986 */ /* 0x0005e6000c101924 */
.L_x_12:
[----:B------:R-:W-:Y:S05]  /*11c0*/  BRA.U !UP1, `(.L_x_10) ;  /* 0x00000001096c7547 */ /* 0x000fea000b800000 */
[----:B-123--:R-:W1:Y:S01]  /*11d0*/  LDC.64 R16, c[0x0][0x388] ;  /* 0x0000e200ff107b82 */ /* 0x00ee620000000a00 */
[----:B------:R-:W-:Y:S01]  /*11e0*/  IMAD R15, R6, UR8, RZ ;  /* 0x00000008060f7c24 */ /* 0x000fe2000f8e02ff */
[----:B------:R-:W-:Y:S01]  /*11f0*/  LEA R14, P1, R10, UR5, 0x2 ;  /* 0x000000050a0e7c11 */ /* 0x000fe2000f8210ff */
[----:B0-----:R-:W-:-:S04]  /*1200*/  IMAD.WIDE.U32 R12, R4, UR8, R10 ;  /* 0x00000008040c7c25 */ /* 0x001fc8000f8e000a */
[----:B------:R-:W-:-:S04]  /*1210*/  IMAD R15, R4, UR9, R15 ;  /* 0x00000009040f7c24 */ /* 0x000fc8000f8e020f */
[----:B------:R-:W-:Y:S01]  /*1220*/  IMAD.IADD R4, R15, 0x1, R13 ;  /* 0x000000010f047824 */ /* 0x000fe200078e020d */
[----:B------:R-:W-:Y:S02]  /*1230*/  LEA.HI.X R15, R10, UR6, R11, 0x2, P1 ;  /* 0x000000060a0f7c11 */ /* 0x000fe400088f140b */
[----:B-1----:R-:W-:-:S04]  /*1240*/  LEA R16, P2, R12, R16, 0x2 ;  /* 0x000000100c107211 */ /* 0x002fc800078410ff */
[----:B------:R-:W-:Y:S02]  /*1250*/  LEA.HI.X R17, R12, R17, R4, 0x2, P2 ;  /* 0x000000110c117211 */ /* 0x000fe400010f1404 */
[----:B------:R-:W2:Y:S04]  /*1260*/  LDG.E R4, desc[UR36][R14.64] ;  /* 0x000000240e047981 */ /* 0x000ea8000c1e1900 */
[----:B------:R-:W2:Y:S01]  /*1270*/  LDG.E R6, desc[UR36][R16.64] ;  /* 0x0000002410067981 */ /* 0x000ea2000c1e1900 */
[----:B------:R-:W-:-:S04]  /*1280*/  UISETP.NE.U32.AND UP0, UPT, UR4, 0x1, UPT ;  /* 0x000000010400788c */ /* 0x000fc8000bf05070 */
[----:B------:R-:W-:Y:S01]  /*1290*/  UISETP.NE.AND.EX UP0, UPT, URZ, URZ, UPT, UP0 ;  /* 0x000000ffff00728c */ /* 0x000fe2000bf05300 */
[----:B--2---:R-:W-:-:S05]  /*12a0*/  FFMA R11, R4, R6, R9 ;  /* 0x00000006040b7223 */ /* 0x004fca0000000009 */
[----:B------:R4:W-:Y:S03]  /*12b0*/  STG.E desc[UR36][R2.64], R11 ;  /* 0x0000000b02007986 */ /* 0x0009e6000c101924 */
[----:B------:R-:W-:Y:S05]  /*12c0*/  BRA.U !UP0, `(.L_x_10) ;  /* 0x00000001082c7547 */ /* 0x000fea000b800000 */
[----:B------:R-:W2:Y:S04]  /*12d0*/  LDG.E R4, desc[UR36][R14.64+0x4] ;  /* 0x000004240e047981 */ /* 0x000ea8000c1e1900 */
[----:B------:R-:W2:Y:S01]  /*12e0*/  LDG.E R9, desc[UR36][R16.64+0x4] ;  /* 0x0000042410097981 */ /* 0x000ea2000c1e1900 */
[----:B------:R-:W-:-:S04]  /*12f0*/  UISETP.NE.U32.AND UP0, UPT, UR4, 0x2, UPT ;  /* 0x000000020400788c */ /* 0x000fc8000bf05070 */
[----:B------:R-:W-:Y:S01]  /*1300*/  UISETP.NE.AND.EX UP0, UPT, URZ, URZ, UPT, UP0 ;  /* 0x000000ffff00728c */ /* 0x000fe2000bf05300 */
[----:B--2---:R-:W-:-:S05]  /*1310*/  FFMA R9, R4, R9, R11 ;  /* 0x0000000904097223 */ /* 0x004fca000000000b */
[----:B------:R0:W-:Y:S03]  /*1320*/  STG.E desc[UR36][R2.64], R9 ;  /* 0x0000000902007986 */ /* 0x0001e6000c101924 */
[----:B------:R-:W-:Y:S05]  /*1330*/  BRA.U !UP0, `(.L_x_10) ;  /* 0x0000000108107547 */ /* 0x000fea000b800000 */
[----:B------:R-:W0:Y:S04]  /*1340*/  LDG.E R14, desc[UR36][R14.64+0x8] ;  /* 0x000008240e0e7981 */ /* 0x000e28000c1e1900 */
[----:B------:R-:W0:Y:S02]  /*1350*/  LDG.E R17, desc[UR36][R16.64+0x8] ;  /* 0x0000082410117981 */ /* 0x000e24000c1e1900 */
[----:B0-----:R-:W-:-:S05]  /*1360*/  FFMA R9, R14, R17, R9 ;  /* 0x000000110e097223 */ /* 0x001fca0000000009 */
[----:B------:R0:W-:Y:S02]  /*1370*/  STG.E desc[UR36][R2.64], R9 ;  /* 0x0000000902007986 */ /* 0x0001e4000c101924 */
.L_x_10:
[----:B------:R-:W-:Y:S05]  /*1380*/  @P0 BRA `(.L_x_13) ;  /* 0xfffffff0009c0947 */ /* 0x000fea000383ffff */
.L_x_2:
[----:B------:R-:W5:Y:S02]  /*1390*/  LDCU.64 UR10, c[0x0][0x3d0] ;  /* 0x00007a00ff0a77ac */ /* 0x000f640008000a00 */
[----:B-----5:R-:W-:Y:S02]  /*13a0*/  UISETP.NE.U32.AND UP0, UPT, UR10, URZ, UPT ;  /* 0x000000ff0a00728c */ /* 0x020fe4000bf05070 */
[C---:B------:R-:W-:Y:S02]  /*13b0*/  IMAD.WIDE.U32 R24, R5.reuse, UR10, RZ ;  /* 0x0000000a05187c25 */ /* 0x040fe4000f8e00ff */
[----:B------:R-:W-:Y:S02]  /*13c0*/  UISETP.NE.AND.EX UP0, UPT, UR11, URZ, UPT, UP0 ;  /* 0x000000ff0b00728c */ /* 0x000fe4000bf05300 */
[----:B------:R-:W-:-:S07]  /*13d0*/  IMAD R18, R5, UR11, R25 ;  /* 0x0000000b05127c24 */ /* 0x000fce000f8e0219 */
[----:B------:R-:W-:Y:S05]  /*13e0*/  BRA.U !UP0, `(.L_x_14) ;  /* 0x0000001908747547 */ /* 0x000fea000b800000 */
[----:B------:R-:W5:Y:S01]  /*13f0*/  LDCU.128 UR12, c[0x0][0x3a0] ;  /* 0x00007400ff0c77ac */ /* 0x000f620008000c00 */
[C---:B-123--:R-:W-:Y:S01]  /*1400*/  IMAD.SHL.U32 R17, R24.reuse, 0x4, RZ ;  /* 0x0000000418117824 */ /* 0x04efe200078e00ff */
[----:B------:R-:W-:Y:S01]  /*1410*/  SHF.L.U64.HI R19, R24, 0x2, R18 ;  /* 0x0000000218137819 */ /* 0x000fe20000010212 */
[----:B------:R-:W-:-:S04]  /*1420*/  UISETP.NE.U32.AND UP0, UPT, UR8, URZ, UPT ;  /* 0x000000ff0800728c */ /* 0x000fc8000bf05070 */
[----:B------:R-:W-:Y:S01]  /*1430*/  UISETP.NE.AND.EX UP0, UPT, UR9, URZ, UPT, UP0 ;  /* 0x000000ff0900728c */ /* 0x000fe2000bf05300 */
[C---:B-----5:R-:W-:Y:S02]  /*1440*/  IADD3 R0, P0, PT, R17.reuse, UR12, RZ ;  /* 0x0000000c11007c10 */ /* 0x060fe4000ff1e0ff */
[----:B------:R-:W-:Y:S02]  /*1450*/  IADD3 R16, P1, PT, R17, UR14, RZ ;  /* 0x0000000e11107c10 */ /* 0x000fe4000ff3e0ff */
[C---:B0---4-:R-:W-:Y:S02]  /*1460*/  IADD3.X R2, PT, PT, R19.reuse, UR13, RZ, P0, !PT ;  /* 0x0000000d13027c10 */ /* 0x051fe400087fe4ff */
[----:B------:R-:W-:Y:S02]  /*1470*/  IADD3.X R3, PT, PT, R19, UR15, RZ, P1, !PT ;  /* 0x0000000f13037c10 */ /* 0x000fe40008ffe4ff */
[----:B------:R-:W-:Y:S07]  /*1480*/  BRA.U UP0, `(.L_x_15) ;  /* 0x00000009005c7547 */ /* 0x000fee000b800000 */
[----:B------:R-:W-:Y:S01]  /*1490*/  UISETP.GE.U32.AND UP1, UPT, UR10, 0x10, UPT ;  /* 0x000000100a00788c */ /* 0x000fe2000bf26070 */
[----:B------:R-:W-:Y:S01]  /*14a0*/  CS2R R14, SRZ ;  /* 0x00000000000e7805 */ /* 0x000fe2000001ff00 */
[----:B------:R-:W-:Y:S02]  /*14b0*/  ULOP3.LUT UR6, UR10, 0xf, URZ, 0xc0, !UPT ;  /* 0x0000000f0a067892 */ /* 0x000fe4000f8ec0ff */
[----:B------:R-:W-:Y:S02]  /*14c0*/  UISETP.GE.U32.AND.EX UP1, UPT, UR11, URZ, UPT, UP1 ;  /* 0x000000ff0b00728c */ /* 0x000fe4000bf26110 */
[----:B------:R-:W-:-:S04]  /*14d0*/  UISETP.NE.U32.AND UP0, UPT, UR6, URZ, UPT ;  /* 0x000000ff0600728c */ /* 0x000fc8000bf05070 */
[----:B------:R-:W-:-:S03]  /*14e0*/  UISETP.NE.AND.EX UP0, UPT, URZ, URZ, UPT, UP0 ;  /* 0x000000ffff00728c */ /* 0x000fc6000bf05300 */
[----:B------:R-:W-:Y:S08]  /*14f0*/  BRA.U !UP1, `(.L_x_16) ;  /* 0x0000000109e07547 */ /* 0x000ff0000b800000 */
[----:B------:R-:W0:Y:S01]  /*1500*/  LDC R15, c[0x0][0x3d4] ;  /* 0x0000f500ff0f7b82 */ /* 0x000e220000000800 */
[----:B------:R-:W-:Y:S01]  /*1510*/  IADD3 R10, P0, PT, R17, 0x20, RZ ;  /* 0x00000020110a7810 */ /* 0x000fe20007f1e0ff */
[----:B------:R-:W-:-:S03]  /*1520*/  ULOP3.LUT UR4, UR10, 0xfffffff0, URZ, 0xc0, !UPT ;  /* 0xfffffff00a047892 */ /* 0x000fc6000f8ec0ff */
[C---:B------:R-:W-:Y:S01]  /*1530*/  IADD3 R12, P1, PT, R10.reuse, UR12, RZ ;  /* 0x0000000c0a0c7c10 */ /* 0x040fe2000ff3e0ff */
[----:B------:R-:W-:Y:S01]  /*1540*/  IMAD.X R11, RZ, RZ, R19, P0 ;  /* 0x000000ffff0b7224 */ /* 0x000fe200000e0613 */
[----:B------:R-:W-:Y:S01]  /*1550*/  IADD3 R10, P2, PT, R10, UR14, RZ ;  /* 0x0000000e0a0a7c10 */ /* 0x000fe2000ff5e0ff */
[----:B------:R-:W-:Y:S02]  /*1560*/  IMAD.U32 R14, RZ, RZ, UR4 ;  /* 0x00000004ff0e7e24 */ /* 0x000fe4000f8e00ff */
[----:B------:R-:W-:Y:S01]  /*1570*/  IMAD.U32 R8, RZ, RZ, UR4 ;  /* 0x00000004ff087e24 */ /* 0x000fe2000f8e00ff */
[C---:B------:R-:W-:Y:S02]  /*1580*/  IADD3.X R13, PT, PT, R11.reuse, UR13, RZ, P1, !PT ;  /* 0x0000000d0b0d7c10 */ /* 0x040fe40008ffe4ff */
[----:B------:R-:W-:Y:S01]  /*1590*/  IADD3.X R11, PT, PT, R11, UR15, RZ, P2, !PT ;  /* 0x0000000f0b0b7c10 */ /* 0x000fe200097fe4ff */
[----:B0-----:R-:W-:-:S07]  /*15a0*/  IMAD.MOV.U32 R9, RZ, RZ, R15 ;  /* 0x000000ffff097224 */ /* 0x001fce00078e000f */
.L_x_17:
[----:B0-----:R-:W-:Y:S01]  /*15b0*/  IMAD.MOV.U32 R4, RZ, RZ, R12 ;  /* 0x000000ffff047224 */ /* 0x001fe200078e000c */
[----:B------:R-:W-:Y:S01]  /*15c0*/  IADD3 R8, P0, PT, R8, -0x10, RZ ;  /* 0xfffffff008087810 */ /* 0x000fe20007f1e0ff */
[----:B------:R-:W-:Y:S02]  /*15d0*/  IMAD.MOV.U32 R5, RZ, RZ, R13 ;  /* 0x000000ffff057224 */ /* 0x000fe400078e000d */
[----:B------:R-:W-:Y:S01]  /*15e0*/  IMAD.MOV.U32 R6, RZ, RZ, R10 ;  /* 0x000000ffff067224 */ /* 0x000fe200078e000a */
[----:B------:R-:W-:Y:S01]  /*15f0*/  IADD3.X R9, PT, PT, R9, -0x1, RZ, P0, !PT ;  /* 0xffffffff09097810 */ /* 0x000fe200007fe4ff */
[----:B------:R-:W-:Y:S01]  /*1600*/  IMAD.MOV.U32 R7, RZ, RZ, R11 ;  /* 0x000000ffff077224 */ /* 0x000fe200078e000b */
[----:B------:R0:W-:Y:S01]  /*1610*/  STG.E desc[UR36][R4.64+-0x20], RZ ;  /* 0xffffe0ff04007986 */ /* 0x0001e2000c101924 */
[----:B------:R-:W-:Y:S02]  /*1620*/  ISETP.NE.U32.AND P0, PT, R8, RZ, PT ;  /* 0x000000ff0800720c */ /* 0x000fe40003f05070 */
[----:B------:R-:W-:Y:S01]  /*1630*/  IADD3 R10, P2, PT, R6, 0x40, RZ ;  /* 0x00000040060a7810 */ /* 0x000fe20007f5e0ff */
[----:B------:R0:W-:Y:S01]  /*1640*/  STG.E desc[UR36][R6.64+-0x20], RZ ;  /* 0xffffe0ff06007986 */ /* 0x0001e2000c101924 */
[----:B------:R-:W-:-:S02]  /*1650*/  ISETP.NE.AND.EX P0, PT, R9, RZ, PT, P0 ;  /* 0x000000ff0900720c */ /* 0x000fc40003f05300 */
[----:B------:R-:W-:Y:S01]  /*1660*/  IADD3 R12, P1, PT, R4, 0x40, RZ ;  /* 0x00000040040c7810 */ /* 0x000fe20007f3e0ff */
[----:B------:R0:W-:Y:S01]  /*1670*/  STG.E desc[UR36][R4.64+-0x1c], RZ ;  /* 0xffffe4ff04007986 */ /* 0x0001e2000c101924 */
[----:B------:R-:W-:Y:S02]  /*1680*/  IMAD.X R11, RZ, RZ, R7, P2 ;  /* 0x000000ffff0b7224 */ /* 0x000fe400010e0607 */
[----:B------:R-:W-:Y:S01]  /*1690*/  IADD3.X R13, PT, PT, RZ, R5, RZ, P1, !PT ;  /* 0x00000005ff0d7210 */ /* 0x000fe20000ffe4ff */
[----:B------:R0:W-:Y:S04]  /*16a0*/  STG.E desc[UR36][R6.64+-0x1c], RZ ;  /* 0xffffe4ff06007986 */ /* 0x0001e8000c101924 */
        /* <DEDUP_REMOVED lines=27> */
[----:B------:R0:W-:Y:S01]  /*1860*/  STG.E desc[UR36][R6.64+0x1c], RZ ;  /* 0x00001cff06007986 */ /* 0x0001e2000c101924 */
[----:B------:R-:W-:Y:S05]  /*1870*/  @P0 BRA `(.L_x_17) ;  /* 0xfffffffc004c0947 */ /* 0x000fea000383ffff */
.L_x_16:
[----:B------:R-:W-:Y:S05]  /*1880*/  BRA.U !UP0, `(.L_x_14) ;  /* 0x00000015084c7547 */ /* 0x000fea000b800000 */
[----:B------:R-:W-:Y:S02]  /*1890*/  UISETP.GE.U32.AND UP1, UPT, UR6, 0x8, UPT ;  /* 0x000000080600788c */ /* 0x000fe4000bf26070 */
[----:B------:R-:W-:Y:S02]  /*18a0*/  ULOP3.LUT UR5, UR10, 0x7, URZ, 0xc0, !UPT ;  /* 0x000000070a057892 */ /* 0x000fe4000f8ec0ff */
[----:B------:R-:W-:Y:S02]  /*18b0*/  UISETP.GE.U32.AND.EX UP1, UPT, URZ, URZ, UPT, UP1 ;  /* 0x000000ffff00728c */ /* 0x000fe4000bf26110 */
[----:B------:R-:W-:-:S04]  /*18c0*/  UISETP.NE.U32.AND UP0, UPT, UR5, URZ, UPT ;  /* 0x000000ff0500728c */ /* 0x000fc8000bf05070 */
[----:B------:R-:W-:-:S03]  /*18d0*/  UISETP.NE.AND.EX UP0, UPT, URZ, URZ, UPT, UP0 ;  /* 0x000000ffff00728c */ /* 0x000fc6000bf05300 */
[----:B------:R-:W-:Y:S08]  /*18e0*/  BRA.U !UP1, `(.L_x_18) ;  /* 0x0000000109607547 */ /* 0x000ff0000b800000 */
[C---:B0-----:R-:W-:Y:S01]  /*18f0*/  IMAD.SHL.U32 R7, R14.reuse, 0x4, RZ ;  /* 0x000000040e077824 */ /* 0x041fe200078e00ff */
[----:B------:R-:W-:-:S04]  /*1900*/  SHF.L.U64.HI R8, R14, 0x2, R15 ;  /* 0x000000020e087819 */ /* 0x000fc8000001020f */
[C---:B------:R-:W-:Y:S02]  /*1910*/  IADD3 R4, P0, PT, R7.reuse, R0, RZ ;  /* 0x0000000007047210 */ /* 0x040fe40007f1e0ff */
[----:B------:R-:W-:-:S03]  /*1920*/  IADD3 R6, P1, PT, R7, R16, RZ ;  /* 0x0000001007067210 */ /* 0x000fc60007f3e0ff */
[----:B------:R-:W-:Y:S01]  /*1930*/  IMAD.X R5, R8, 0x1, R2, P0 ;  /* 0x0000000108057824 */ /* 0x000fe200000e0602 */
[----:B------:R-:W-:Y:S01]  /*1940*/  IADD3 R14, P0, PT, R14, 0x8, RZ ;  /* 0x000000080e0e7810 */ /* 0x000fe20007f1e0ff */
[----:B------:R-:W-:-:S03]  /*1950*/  IMAD.X R7, R8, 0x1, R3, P1 ;  /* 0x0000000108077824 */ /* 0x000fc600008e0603 */
[----:B------:R1:W-:Y:S01]  /*1960*/  STG.E desc[UR36][R4.64], RZ ;  /* 0x000000ff04007986 */ /* 0x0003e2000c101924 */
[----:B------:R-:W-:-:S03]  /*1970*/  IMAD.X R15, RZ, RZ, R15, P0 ;  /* 0x000000ffff0f7224 */ /* 0x000fc600000e060f */
        /* <DEDUP_REMOVED lines=14> */
[----:B------:R1:W-:Y:S02]  /*1a60*/  STG.E desc[UR36][R6.64+0x1c], RZ ;  /* 0x00001cff06007986 */ /* 0x0003e4000c101924 */
.L_x_18:
[----:B------:R-:W-:Y:S05]  /*1a70*/  BRA.U !UP0, `(.L_x_14) ;  /* 0x0000001108d07547 */ /* 0x000fea000b800000 */
[----:B------:R-:W-:Y:S02]  /*1a80*/  UISETP.GE.U32.AND UP1, UPT, UR5, 0x4, UPT ;  /* 0x000000040500788c */ /* 0x000fe4000bf26070 */
[----:B------:R-:W-:Y:S02]  /*1a90*/  ULOP3.LUT UR4, UR10, 0x3, URZ, 0xc0, !UPT ;  /* 0x000000030a047892 */ /* 0x000fe4000f8ec0ff */
[----:B------:R-:W-:Y:S02]  /*1aa0*/  UISETP.GE.U32.AND.EX UP1, UPT, URZ, URZ, UPT, UP1 ;  /* 0x000000ffff00728c */ /* 0x000fe4000bf26110 */
[----:B------:R-:W-:-:S04]  /*1ab0*/  UISETP.NE.U32.AND UP0, UPT, UR4, URZ, UPT ;  /* 0x000000ff0400728c */ /* 0x000fc8000bf05070 */
[----:B------:R-:W-:-:S03]  /*1ac0*/  UISETP.NE.AND.EX UP0, UPT, URZ, URZ, UPT, UP0 ;  /* 0x000000ffff00728c */ /* 0x000fc6000bf05300 */
[----:B------:R-:W-:Y:S08]  /*1ad0*/  BRA.U !UP1, `(.L_x_19) ;  /* 0x0000000109407547 */ /* 0x000ff0000b800000 */
[C---:B01----:R-:W-:Y:S01]  /*1ae0*/  IMAD.SHL.U32 R5, R14.reuse, 0x4, RZ ;  /* 0x000000040e057824 */ /* 0x043fe200078e00ff */
[----:B------:R-:W-:-:S04]  /*1af0*/  SHF.L.U64.HI R7, R14, 0x2, R15 ;  /* 0x000000020e077819 */ /* 0x000fc8000001020f */
[C---:B------:R-:W-:Y:S02]  /*1b00*/  IADD3 R4, P0, PT, R5.reuse, R0, RZ ;  /* 0x0000000005047210 */ /* 0x040fe40007f1e0ff */
[----:B------:R-:W-:-:S03]  /*1b10*/  IADD3 R6, P1, PT, R5, R16, RZ ;  /* 0x0000001005067210 */ /* 0x000fc60007f3e0ff */
[C---:B------:R-:W-:Y:S01]  /*1b20*/  IMAD.X R5, R7.reuse, 0x1, R2, P0 ;  /* 0x0000000107057824 */ /* 0x040fe200000e0602 */
        /* <DEDUP_REMOVED lines=10> */
[----:B------:R2:W-:Y:S02]  /*1bd0*/  STG.E desc[UR36][R6.64+0xc], RZ ;  /* 0x00000cff06007986 */ /* 0x0005e4000c101924 */
.L_x_19:
[----:B------:R-:W-:Y:S05]  /*1be0*/  BRA.U !UP0, `(.L_x_14) ;  /* 0x0000001108747547 */ /* 0x000fea000b800000 */
[----:B012---:R-:W-:Y:S01]  /*1bf0*/  LEA R4, P0, R14, R17, 0x2 ;  /* 0x000000110e047211 */ /* 0x007fe200078010ff */
[----:B------:R-:W-:-:S03]  /*1c00*/  UIADD3 UR4, UP0, UPT, UR4, -0x1, URZ ;  /* 0xffffffff04047890 */ /* 0x000fc6000ff1e0ff */
[----:B------:R-:W-:Y:S01]  /*1c10*/  LEA.HI.X R0, R14, R19, R15, 0x2, P0 ;  /* 0x000000130e007211 */ /* 0x000fe200000f140f */
[----:B------:R-:W-:Y:S01]  /*1c20*/  UIADD3.X UR5, UPT, UPT, URZ, -0x1, URZ, UP0, !UPT ;  /* 0xffffffffff057890 */ /* 0x000fe200087fe4ff */
[C---:B------:R-:W-:Y:S01]  /*1c30*/  IADD3 R2, P1, PT, R4.reuse, UR12, RZ ;  /* 0x0000000c04027c10 */ /* 0x040fe2000ff3e0ff */
[----:B------:R-:W-:Y:S01]  /*1c40*/  UISETP.NE.U32.AND UP0, UPT, UR4, URZ, UPT ;  /* 0x000000ff0400728c */ /* 0x000fe2000bf05070 */
[----:B------:R-:W-:Y:S02]  /*1c50*/  IADD3 R4, P0, PT, R4, UR14, RZ ;  /* 0x0000000e04047c10 */ /* 0x000fe4000ff1e0ff */
[C---:B------:R-:W-:Y:S01]  /*1c60*/  IADD3.X R3, PT, PT, R0.reuse, UR13, RZ, P1, !PT ;  /* 0x0000000d00037c10 */ /* 0x040fe20008ffe4ff */
[----:B------:R-:W-:Y:S01]  /*1c70*/  UISETP.NE.AND.EX UP0, UPT, UR5, URZ, UPT, UP0 ;  /* 0x000000ff0500728c */ /* 0x000fe2000bf05300 */
[----:B------:R-:W-:Y:S02]  /*1c80*/  IADD3.X R5, PT, PT, R0, UR15, RZ, P0, !PT ;  /* 0x0000000f00057c10 */ /* 0x000fe400087fe4ff */
[----:B------:R-:W-:Y:S01]  /*1c90*/  IADD3 R0, P1, PT, R2, 0x4, RZ ;  /* 0x0000000402007810 */ /* 0x000fe20007f3e0ff */
[----:B------:R0:W-:Y:S01]  /*1ca0*/  STG.E desc[UR36][R2.64], RZ ;  /* 0x000000ff02007986 */ /* 0x0001e2000c101924 */
[----:B------:R-:W-:-:S03]  /*1cb0*/  IADD3 R7, P0, PT, R4, 0x4, RZ ;  /* 0x0000000404077810 */ /* 0x000fc60007f1e0ff */
[----:B------:R0:W-:Y:S01]  /*1cc0*/  STG.E desc[UR36][R4.64], RZ ;  /* 0x000000ff04007986 */ /* 0x0001e2000c101924 */
[----:B------:R-:W-:Y:S01]  /*1cd0*/  IMAD.X R6, RZ, RZ, R3, P1 ;  /* 0x000000ffff067224 */ /* 0x000fe200008e0603 */
[----:B------:R-:W-:Y:S01]  /*1ce0*/  IADD3.X R8, PT, PT, RZ, R5, RZ, P0, !PT ;  /* 0x00000005ff087210 */ /* 0x000fe200007fe4ff */
[----:B------:R-:W-:Y:S07]  /*1cf0*/  BRA.U !UP0, `(.L_x_14) ;  /* 0x0000001108307547 */ /* 0x000fee000b800000 */
.L_x_20:
[----:B0-----:R-:W-:Y:S01]  /*1d00*/  IMAD.MOV.U32 R2, RZ, RZ, R0 ;  /* 0x000000ffff027224 */ /* 0x001fe200078e0000 */
[----:B------:R-:W-:Y:S01]  /*1d10*/  UIADD3 UR4, UP0, UPT, UR4, -0x1, URZ ;  /* 0xffffffff04047890 */ /* 0x000fe2000ff1e0ff */
[----:B------:R-:W-:Y:S01]  /*1d20*/  IMAD.MOV.U32 R3, RZ, RZ, R6 ;  /* 0x000000ffff037224 */ /* 0x000fe200078e0006 */
[----:B------:R-:W-:Y:S01]  /*1d30*/  IADD3 R0, P1, PT, R0, 0x4, RZ ;  /* 0x0000000400007810 */ /* 0x000fe20007f3e0ff */
[----:B------:R-:W-:Y:S01]  /*1d40*/  IMAD.MOV.U32 R4, RZ, RZ, R7 ;  /* 0x000000ffff047224 */ /* 0x000fe200078e0007 */
[----:B------:R-:W-:Y:S01]  /*1d50*/  UIADD3.X UR5, UPT, UPT, UR5, -0x1, URZ, UP0, !UPT ;  /* 0xffffffff05057890 */ /* 0x000fe200087fe4ff */
[----:B------:R-:W-:Y:S01]  /*1d60*/  IMAD.MOV.U32 R5, RZ, RZ, R8 ;  /* 0x000000ffff057224 */ /* 0x000fe200078e0008 */
[----:B------:R1:W-:Y:S01]  /*1d70*/  STG.E desc[UR36][R2.64], RZ ;  /* 0x000000ff02007986 */ /* 0x0003e2000c101924 */
[----:B------:R-:W-:Y:S01]  /*1d80*/  UISETP.NE.U32.AND UP0, UPT, UR4, URZ, UPT ;  /* 0x000000ff0400728c */ /* 0x000fe2000bf05070 */
[----:B------:R-:W-:Y:S01]  /*1d90*/  IADD3 R7, P0, PT, R7, 0x4, RZ ;  /* 0x0000000407077810 */ /* 0x000fe20007f1e0ff */
[----:B------:R-:W-:Y:S01]  /*1da0*/  IMAD.X R6, RZ, RZ, R6, P1 ;  /* 0x000000ffff067224 */ /* 0x000fe200008e0606 */
[----:B------:R1:W-:Y:S01]  /*1db0*/  STG.E desc[UR36][R4.64], RZ ;  /* 0x000000ff04007986 */ /* 0x0003e2000c101924 */
[----:B------:R-:W-:-:S02]  /*1dc0*/  UISETP.NE.AND.EX UP0, UPT, UR5, URZ, UPT, UP0 ;  /* 0x000000ff0500728c */ /* 0x000fc4000bf05300 */
[----:B------:R-:W-:-:S07]  /*1dd0*/  IMAD.X R8, RZ, RZ, R8, P0 ;  /* 0x000000ffff087224 */ /* 0x000fce00000e0608 */
[----:B-1----:R-:W-:Y:S05]  /*1de0*/  BRA.U UP0, `(.L_x_20) ;  /* 0xfffffffd00c47547 */ /* 0x002fea000b83ffff */
[----:B------:R-:W-:Y:S05]  /*1df0*/  BRA `(.L_x_14) ;  /* 0x0000000c00f07947 */ /* 0x000fea0003800000 */
.L_x_15:
[----:B------:R-:W0:Y:S01]  /*1e00*/  S2UR UR14, SR_CTAID.X ;  /* 0x00000000000e79c3 */ /* 0x000e220000002500 */
[----:B------:R-:W-:Y:S01]  /*1e10*/  IMAD.MOV.U32 R7, RZ, RZ, RZ ;  /* 0x000000ffff077224 */ /* 0x000fe200078e00ff */
[----:B------:R-:W-:Y:S01]  /*1e20*/  ULOP3.LUT UR9, UR8, 0xf, URZ, 0xc0, !UPT ;  /* 0x0000000f08097892 */ /* 0x000fe2000f8ec0ff */
[----:B------:R-:W-:Y:S01]  /*1e30*/  IMAD.MOV.U32 R5, RZ, RZ, RZ ;  /* 0x000000ffff057224 */ /* 0x000fe200078e00ff */
[----:B------:R-:W-:-:S12]  /*1e40*/  ULOP3.LUT UR8, UR8, 0x7, URZ, 0xc0, !UPT ;  /* 0x0000000708087892 */ /* 0x000fd8000f8ec0ff */
.L_x_26:
[----:B------:R-:W1:Y:S01]  /*1e50*/  LDCU.64 UR10, c[0x0][0x3d8] ;  /* 0x00007b00ff0a77ac */ /* 0x000e620008000a00 */
[C---:B------:R-:W-:Y:S01]  /*1e60*/  LEA R8, P0, R7.reuse, R0, 0x2 ;  /* 0x0000000007087211 */ /* 0x040fe200078010ff */
[----:B--2---:R-:W-:Y:S02]  /*1e70*/  HFMA2 R4, -RZ, RZ, 0, 0 ;  /* 0x00000000ff047431 */ /* 0x004fe400000001ff */
[----:B------:R-:W-:Y:S01]  /*1e80*/  IMAD.MOV.U32 R11, RZ, RZ, RZ ;  /* 0x000000ffff0b7224 */ /* 0x000fe200078e00ff */
[----:B------:R-:W-:Y:S01]  /*1e90*/  LEA.HI.X R9, R7, R2, R5, 0x2, P0 ;  /* 0x0000000207097211 */ /* 0x000fe200000f1405 */
[----:B------:R-:W-:-:S04]  /*1ea0*/  IMAD.MOV.U32 R6, RZ, RZ, RZ ;  /* 0x000000ffff067224 */ /* 0x000fc800078e00ff */
[----:B------:R2:W-:Y:S01]  /*1eb0*/  STG.E desc[UR36][R8.64], RZ ;  /* 0x000000ff08007986 */ /* 0x0005e2000c101924 */
[----:B-1----:R-:W-:-:S04]  /*1ec0*/  UISETP.GE.U32.AND UP0, UPT, UR10, 0x10, UPT ;  /* 0x000000100a00788c */ /* 0x002fc8000bf06070 */
[----:B------:R-:W-:-:S09]  /*1ed0*/  UISETP.GE.U32.AND.EX UP0, UPT, UR11, URZ, UPT, UP0 ;  /* 0x000000ff0b00728c */ /* 0x000fd2000bf06100 */
[----:B--2---:R-:W-:Y:S05]  /*1ee0*/  BRA.U !UP0, `(.L_x_21) ;  /* 0x0000000508847547 */ /* 0x004fea000b800000 */
[----:B------:R-:W1:Y:S01]  /*1ef0*/  LDC.64 R14, c[0x0][0x390] ;  /* 0x0000e400ff0e7b82 */ /* 0x000e620000000a00 */
[----:B------:R-:W2:Y:S01]  /*1f00*/  LDCU.64 UR12, c[0x0][0x380] ;  /* 0x00007000ff0c77ac */ /* 0x000ea20008000a00 */
[----:B------:R-:W-:Y:S02]  /*1f10*/  IMAD R4, R5, UR10, RZ ;  /* 0x0000000a05047c24 */ /* 0x000fe4000f8e02ff */
[----:B------:R-:W-:Y:S01]  /*1f20*/  IMAD.WIDE.U32 R10, R7, UR10, RZ ;  /* 0x0000000a070a7c25 */ /* 0x000fe2000f8e00ff */
[----:B0-----:R-:W-:-:S03]  /*1f30*/  UIMAD.WIDE.U32 UR4, UR14, UR10, URZ ;  /* 0x0000000a0e0472a5 */ /* 0x001fc6000f8e00ff */
[----:B------:R-:W0:Y:S01]  /*1f40*/  LDC R6, c[0x0][0x3dc] ;  /* 0x0000f700ff067b82 */ /* 0x000e220000000800 */
[----:B------:R-:W-:Y:S02]  /*1f50*/  UIMAD UR6, UR14, UR11, UR5 ;  /* 0x0000000b0e0672a4 */ /* 0x000fe4000f8e0205 */
[----:B------:R-:W-:Y:S02]  /*1f60*/  IMAD R13, R7, UR11, R4 ;  /* 0x0000000b070d7c24 */ /* 0x000fe4000f8e0204 */
[----:B------:R-:W-:Y:S02]  /*1f70*/  IMAD.MOV.U32 R4, RZ, RZ, RZ ;  /* 0x000000ffff047224 */ /* 0x000fe400078e00ff */
[----:B------:R-:W-:Y:S01]  /*1f80*/  IMAD.IADD R13, R11, 0x1, R13 ;  /* 0x000000010b0d7824 */ /* 0x000fe200078e020d */
[----:B--2---:R-:W-:Y:S02]  /*1f90*/  ULEA UR5, UP0, UR4, UR12, 0x2 ;  /* 0x0000000c04057291 */ /* 0x004fe4000f8010ff */
[----:B------:R-:W-:-:S02]  /*1fa0*/  ULOP3.LUT UR12, UR10, 0xfffffff0, URZ, 0xc0, !UPT ;  /* 0xfffffff00a0c7892 */ /* 0x000fc4000f8ec0ff */
[----:B------:R-:W-:Y:S01]  /*1fb0*/  ULEA.HI.X UR6, UR4, UR13, UR6, 0x2, UP0 ;  /* 0x0000000d04067291 */ /* 0x000fe200080f1406 */
[C---:B-1----:R-:W-:Y:S01]  /*1fc0*/  LEA R12, P0, R10.reuse, R14, 0x2 ;  /* 0x0000000e0a0c7211 */ /* 0x042fe200078010ff */
[----:B------:R-:W-:Y:S02]  /*1fd0*/  UIADD3 UR4, UP0, UPT, UR5, 0x20, URZ ;  /* 0x0000002005047890 */ /* 0x000fe4000ff1e0ff */
[----:B------:R-:W-:Y:S01]  /*1fe0*/  IMAD.U32 R14, RZ, RZ, UR12 ;  /* 0x0000000cff0e7e24 */ /* 0x000fe2000f8e00ff */
[----:B------:R-:W-:Y:S01]  /*1ff0*/  LEA.HI.X R13, R10, R15, R13, 0x2, P0 ;  /* 0x0000000f0a0d7211 */ /* 0x000fe200000f140d */
[----:B------:R-:W-:Y:S01]  /*2000*/  UIADD3.X UR7, UPT, UPT, URZ, UR6, URZ, UP0, !UPT ;  /* 0x00000006ff077290 */ /* 0x000fe200087fe4ff */
[----:B------:R-:W-:Y:S01]  /*2010*/  IADD3 R12, P0, PT, R12, 0x20, RZ ;  /* 0x000000200c0c7810 */ /* 0x000fe20007f1e0ff */
[----:B------:R-:W-:Y:S02]  /*2020*/  IMAD.U32 R10, RZ, RZ, UR4 ;  /* 0x00000004ff0a7e24 */ /* 0x000fe4000f8e00ff */
[----:B0-----:R-:W-:-:S02]  /*2030*/  IMAD.MOV.U32 R15, RZ, RZ, R6 ;  /* 0x000000ffff0f7224 */ /* 0x001fc400078e0006 */
[----:B------:R-:W-:Y:S02]  /*2040*/  IMAD.U32 R11, RZ, RZ, UR7 ;  /* 0x00000007ff0b7e24 */ /* 0x000fe4000f8e00ff */
[----:B------:R-:W-:-:S07]  /*2050*/  IMAD.X R13, RZ, RZ, R13, P0 ;  /* 0x000000ffff0d7224 */ /* 0x000fce00000e060d */
.L_x_22:
[----:B0-----:R-:W2:Y:S04]  /*2060*/  LDG.E R17, desc[UR36][R10.64+-0x20] ;  /* 0xffffe0240a117981 */ /* 0x001ea8000c1e1900 */
        /* <DEDUP_REMOVED lines=59> */
[----:B------:R1:W2:Y:S04]  /*2420*/  LDG.E R4, desc[UR36][R10.64+0x1c] ;  /* 0x00001c240a047981 */ /* 0x0002a8000c1e1900 */
[----:B------:R3:W2:Y:S01]  /*2430*/  LDG.E R16, desc[UR36][R12.64+0x1c] ;  /* 0x00001c240c107981 */ /* 0x0006a2000c1e1900 */
[----:B------:R-:W-:-:S04]  /*2440*/  IADD3 R14, P0, PT, R14, -0x10, RZ ;  /* 0xfffffff00e0e7810 */ /* 0x000fc80007f1e0ff */
[----:B------:R-:W-:Y:S02]  /*2450*/  IADD3.X R15, PT, PT, R15, -0x1, RZ, P0, !PT ;  /* 0xffffffff0f0f7810 */ /* 0x000fe400007fe4ff */
[----:B------:R-:W-:Y:S02]  /*2460*/  ISETP.NE.U32.AND P0, PT, R14, RZ, PT ;  /* 0x000000ff0e00720c */ /* 0x000fe40003f05070 */
[----:B-1----:R-:W-:Y:S02]  /*2470*/  IADD3 R10, P1, PT, R10, 0x40, RZ ;  /* 0x000000400a0a7810 */ /* 0x002fe40007f3e0ff */
[----:B------:R-:W-:Y:S02]  /*2480*/  ISETP.NE.AND.EX P0, PT, R15, RZ, PT, P0 ;  /* 0x000000ff0f00720c */ /* 0x000fe40003f05300 */
[----:B---3--:R-:W-:Y:S01]  /*2490*/  IADD3 R12, P2, PT, R12, 0x40, RZ ;  /* 0x000000400c0c7810 */ /* 0x008fe20007f5e0ff */
[----:B------:R-:W-:-:S04]  /*24a0*/  IMAD.X R11, RZ, RZ, R11, P1 ;  /* 0x000000ffff0b7224 */ /* 0x000fc800008e060b */
[----:B------:R-:W-:Y:S02]  /*24b0*/  IMAD.X R13, RZ, RZ, R13, P2 ;  /* 0x000000ffff0d7224 */ /* 0x000fe400010e060d */
[----:B--2---:R-:W-:-:S05]  /*24c0*/  FFMA R4, R4, R16, R21 ;  /* 0x0000001004047223 */ /* 0x004fca0000000015 */
[----:B------:R0:W-:Y:S01]  /*24d0*/  STG.E desc[UR36][R8.64], R4 ;  /* 0x0000000408007986 */ /* 0x0001e2000c101924 */
[----:B------:R-:W-:Y:S05]  /*24e0*/  @P0 BRA `(.L_x_22) ;  /* 0xfffffff800dc0947 */ /* 0x000fea000383ffff */
[----:B------:R-:W-:-:S07]  /*24f0*/  IMAD.U32 R11, RZ, RZ, UR12 ;  /* 0x0000000cff0b7e24 */ /* 0x000fce000f8e00ff */
.L_x_21:
        /* <DEDUP_REMOVED lines=10> */
[----:B0-----:R-:W0:Y:S01]  /*25a0*/  LDC.64 R16, c[0x0][0x390] ;  /* 0x0000e400ff107b82 */ /* 0x001e220000000a00 */
[----:B------:R-:W-:Y:S01]  /*25b0*/  MOV R8, R11 ;  /* 0x0000000b00087202 */ /* 0x000fe20000000f00 */
[----:B------:R-:W-:Y:S01]  /*25c0*/  IMAD.MOV.U32 R9, RZ, RZ, R6 ;  /* 0x000000ffff097224 */ /* 0x000fe200078e0006 */
[----:B------:R-:W-:Y:S01]  /*25d0*/  LEA R12, P0, R11, UR5, 0x2 ;  /* 0x000000050b0c7c11 */ /* 0x000fe2000f8010ff */
[----:B------:R-:W-:Y:S02]  /*25e0*/  IMAD R10, R5, UR10, RZ ;  /* 0x0000000a050a7c24 */ /* 0x000fe4000f8e02ff */
[----:B------:R-:W-:Y:S01]  /*25f0*/  IMAD.WIDE.U32 R14, R7, UR10, R8 ;  /* 0x0000000a070e7c25 */ /* 0x000fe2000f8e0008 */
[----:B------:R-:W-:-:S03]  /*2600*/  LEA.HI.X R13, R11, UR6, R6, 0x2, P0 ;  /* 0x000000060b0d7c11 */ /* 0x000fc600080f1406 */
[----:B------:R-:W-:-:S04]  /*2610*/  IMAD R9, R7, UR11, R10 ;  /* 0x0000000b07097c24 */ /* 0x000fc8000f8e020a */
[----:B------:R-:W-:Y:S01]  /*2620*/  IMAD.IADD R9, R9, 0x1, R15 ;  /* 0x0000000109097824 */ /* 0x000fe200078e020f */
[----:B0-----:R-:W-:-:S04]  /*2630*/  LEA R8, P1, R14, R16, 0x2 ;  /* 0x000000100e087211 */ /* 0x001fc800078210ff */
[----:B------:R-:W-:Y:S02]  /*2640*/  LEA.HI.X R9, R14, R17, R9, 0x2, P1 ;  /* 0x000000110e097211 */ /* 0x000fe400008f1409 */
[----:B------:R-:W2:Y:S04]  /*2650*/  LDG.E R17, desc[UR36][R12.64] ;  /* 0x000000240c117981 */ /* 0x000ea8000c1e1900 */
[----:B------:R-:W2:Y:S01]  /*2660*/  LDG.E R10, desc[UR36][R8.64] ;  /* 0x00000024080a7981 */ /* 0x000ea2000c1e1900 */
[----:B------:R-:W-:-:S04]  /*2670*/  LEA R14, P0, R7, R0, 0x2 ;  /* 0x00000000070e7211 */ /* 0x000fc800078010ff */
[----:B------:R-:W-:Y:S01]  /*2680*/  LEA.HI.X R15, R7, R2, R5, 0x2, P0 ;  /* 0x00000002070f7211 */ /* 0x000fe200000f1405 */
        /* <DEDUP_REMOVED lines=26> */
[----:B------:R-:W2:Y:S04]  /*2830*/  LDG.E R4, desc[UR36][R12.64+0x1c] ;  /* 0x00001c240c047981 */ /* 0x000ea8000c1e1900 */
[----:B------:R-:W2:Y:S01]  /*2840*/  LDG.E R10, desc[UR36][R8.64+0x1c] ;  /* 0x00001c24080a7981 */ /* 0x000ea2000c1e1900 */
[----:B------:R-:W-:-:S05]  /*2850*/  IADD3 R11, P0, PT, R11, 0x8, RZ ;  /* 0x000000080b0b7810 */ /* 0x000fca0007f1e0ff */
[----:B------:R-:W-:Y:S02]  /*2860*/  IMAD.X R6, RZ, RZ, R6, P0 ;  /* 0x000000ffff067224 */ /* 0x000fe400000e0606 */
[----:B--2---:R-:W-:-:S05]  /*2870*/  FFMA R4, R4, R10, R17 ;  /* 0x0000000a04047223 */ /* 0x004fca0000000011 */
[----:B------:R1:W-:Y:S02]  /*2880*/  STG.E desc[UR36][R14.64], R4 ;  /* 0x000000040e007986 */ /* 0x0003e4000c101924 */
.L_x_24:
[----:B------:R-:W-:Y:S05]  /*2890*/  BRA.U !UP1, `(.L_x_23) ;  /* 0x0000000509187547 */ /* 0x000fea000b800000 */
[----:B------:R-:W-:Y:S02]  /*28a0*/  UIADD3 UR4, UP0, UPT, UR8, -0x1, URZ ;  /* 0xffffffff08047890 */ /* 0x000fe4000ff1e0ff */
[----:B------:R-:W-:Y:S02]  /*28b0*/  ULOP3.LUT UP1, URZ, UR10, 0x3, URZ, 0xc0, !UPT ;  /* 0x000000030aff7892 */ /* 0x000fe4000f82c0ff */
[----:B------:R-:W-:Y:S02]  /*28c0*/  UIADD3.X UR7, UPT, UPT, URZ, -0x1, URZ, UP0, !UPT ;  /* 0xffffffffff077890 */ /* 0x000fe400087fe4ff */
[----:B------:R-:W-:-:S04]  /*28d0*/  UISETP.GE.U32.AND UP0, UPT, UR4, 0x3, UPT ;  /* 0x000000030400788c */ /* 0x000fc8000bf06070 */
[----:B------:R-:W-:-:S09]  /*28e0*/  UISETP.GE.U32.AND.EX UP0, UPT, UR7, URZ, UPT, UP0 ;  /* 0x000000ff0700728c */ /* 0x000fd2000bf06100 */
[----:B------:R-:W-:Y:S05]  /*28f0*/  BRA.U !UP0, `(.L_x_25) ;  /* 0x00000001087c7547 */ /* 0x000fea000b800000 */
[----:B01----:R-:W0:Y:S01]  /*2900*/  LDC.64 R16, c[0x0][0x390] ;  /* 0x0000e400ff107b82 */ /* 0x003e220000000a00 */
[----:B------:R-:W-:Y:S01]  /*2910*/  IMAD.MOV.U32 R8, RZ, RZ, R11 ;  /* 0x000000ffff087224 */ /* 0x000fe200078e000b */
[----:B------:R-:W-:Y:S01]  /*2920*/  LEA R12, P0, R11, UR5, 0x2 ;  /* 0x000000050b0c7c11 */ /* 0x000fe2000f8010ff */
[--C-:B------:R-:W-:Y:S02]  /*2930*/  IMAD.MOV.U32 R9, RZ, RZ, R6.reuse ;  /* 0x000000ffff097224 */ /* 0x100fe400078e0006 */
[----:B------:R-:W-:Y:S01]  /*2940*/  IMAD R10, R5, UR10, RZ ;  /* 0x0000000a050a7c24 */ /* 0x000fe2000f8e02ff */
[----:B------:R-:W-:Y:S01]  /*2950*/  LEA.HI.X R13, R11, UR6, R6, 0x2, P0 ;  /* 0x000000060b0d7c11 */ /* 0x000fe200080f1406 */
[----:B------:R-:W-:-:S04]  /*2960*/  IMAD.WIDE.U32 R14, R7, UR10, R8 ;  /* 0x0000000a070e7c25 */ /* 0x000fc8000f8e0008 */
        /* <DEDUP_REMOVED lines=10> */
[----:B------:R-:W3:Y:S04]  /*2a10*/  LDG.E R4, desc[UR36][R12.64+0x4] ;  /* 0x000004240c047981 */ /* 0x000ee8000c1e1900 */
[----:B------:R-:W3:Y:S02]  /*2a20*/  LDG.E R10, desc[UR36][R8.64+0x4] ;  /* 0x00000424080a7981 */ /* 0x000ee4000c1e1900 */
[----:B---3--:R-:W-:-:S05]  /*2a30*/  FFMA R19, R4, R10, R17 ;  /* 0x0000000a04137223 */ /* 0x008fca0000000011 */
[----:B------:R2:W-:Y:S04]  /*2a40*/  STG.E desc[UR36][R14.64], R19 ;  /* 0x000000130e007986 */ /* 0x0005e8000c101924 */
[----:B------:R-:W3:Y:S04]  /*2a50*/  LDG.E R4, desc[UR36][R12.64+0x8] ;  /* 0x000008240c047981 */ /* 0x000ee8000c1e1900 */
[----:B------:R-:W3:Y:S02]  /*2a60*/  LDG.E R10, desc[UR36][R8.64+0x8] ;  /* 0x00000824080a7981 */ /* 0x000ee4000c1e1900 */
[----:B---3--:R-:W-:-:S05]  /*2a70*/  FFMA R21, R4, R10, R19 ;  /* 0x0000000a04157223 */ /* 0x008fca0000000013 */
[----:B------:R2:W-:Y:S04]  /*2a80*/  STG.E desc[UR36][R14.64], R21 ;  /* 0x000000150e007986 */ /* 0x0005e8000c101924 */
[----:B------:R-:W3:Y:S04]  /*2a90*/  LDG.E R4, desc[UR36][R12.64+0xc] ;  /* 0x00000c240c047981 */ /* 0x000ee8000c1e1900 */
[----:B------:R-:W3:Y:S01]  /*2aa0*/  LDG.E R10, desc[UR36][R8.64+0xc] ;  /* 0x00000c24080a7981 */ /* 0x000ee2000c1e1900 */
[----:B------:R-:W-:-:S05]  /*2ab0*/  IADD3 R11, P0, PT, R11, 0x4, RZ ;  /* 0x000000040b0b7810 */ /* 0x000fca0007f1e0ff */
[----:B------:R-:W-:Y:S02]  /*2ac0*/  IMAD.X R6, RZ, RZ, R6, P0 ;  /* 0x000000ffff067224 */ /* 0x000fe400000e0606 */
[----:B---3--:R-:W-:-:S05]  /*2ad0*/  FFMA R4, R4, R10, R21 ;  /* 0x0000000a04047223 */ /* 0x008fca0000000015 */
[----:B------:R2:W-:Y:S02]  /*2ae0*/  STG.E desc[UR36][R14.64], R4 ;  /* 0x000000040e007986 */ /* 0x0005e4000c101924 */
.L_x_25:
[----:B------:R-:W-:Y:S05]  /*2af0*/  BRA.U !UP1, `(.L_x_23) ;  /* 0x0000000109807547 */ /* 0x000fea000b800000 */
[----:B-12---:R-:W1:Y:S01]  /*2b00*/  LDC.64 R14, c[0x0][0x390] ;  /* 0x0000e400ff0e7b82 */ /* 0x006e620000000a00 */
[----:B------:R-:W-:Y:S02]  /*2b10*/  IMAD R10, R5, UR10, RZ ;  /* 0x0000000a050a7c24 */ /* 0x000fe4000f8e02ff */
[----:B0-----:R-:W-:Y:S02]  /*2b20*/  IMAD.MOV.U32 R8, RZ, RZ, R11 ;  /* 0x000000ffff087224 */ /* 0x001fe400078e000b */
[----:B------:R-:W-:Y:S02]  /*2b30*/  IMAD.MOV.U32 R9, RZ, RZ, R6 ;  /* 0x000000ffff097224 */ /* 0x000fe400078e0006 */
[----:B------:R-:W-:Y:S01]  /*2b40*/  IMAD R13, R7, UR11, R10 ;  /* 0x0000000b070d7c24 */ /* 0x000fe2000f8e020a */
[----:B------:R-:W-:Y:S01]  /*2b50*/  LEA R10, P0, R11, UR5, 0x2 ;  /* 0x000000050b0a7c11 */ /* 0x000fe2000f8010ff */
[----:B------:R-:W-:-:S03]  /*2b60*/  IMAD.WIDE.U32 R8, R7, UR10, R8 ;  /* 0x0000000a07087c25 */ /* 0x000fc6000f8e0008 */
[----:B------:R-:W-:Y:S01]  /*2b70*/  LEA.HI.X R11, R11, UR6, R6, 0x2, P0 ;  /* 0x000000060b0b7c11 */ /* 0x000fe200080f1406 */
[----:B------:R-:W-:Y:S01]  /*2b80*/  IMAD.IADD R9, R13, 0x1, R9 ;  /* 0x000000010d097824 */ /* 0x000fe200078e0209 */
[----:B-1----:R-:W-:-:S04]  /*2b90*/  LEA R12, P1, R8, R14, 0x2 ;  /* 0x0000000e080c7211 */ /* 0x002fc800078210ff */
[----:B------:R-:W-:Y:S02]  /*2ba0*/  LEA.HI.X R13, R8, R15, R9, 0x2, P1 ;  /* 0x0000000f080d7211 */ /* 0x000fe400008f1409 */
[----:B------:R-:W2:Y:S04]  /*2bb0*/  LDG.E R15, desc[UR36][R10.64] ;  /* 0x000000240a0f7981 */ /* 0x000ea8000c1e1900 */
[----:B------:R-:W2:Y:S01]  /*2bc0*/  LDG.E R6, desc[UR36][R12.64] ;  /* 0x000000240c067981 */ /* 0x000ea2000c1e1900 */
[----:B------:R-:W-:Y:S01]  /*2bd0*/  LEA R8, P0, R7, R0, 0x2 ;  /* 0x0000000007087211 */ /* 0x000fe200078010ff */
[----:B------:R-:W-:-:S03]  /*2be0*/  ULOP3.LUT UR10, UR10, 0x3, URZ, 0xc0, !UPT ;  /* 0x000000030a0a7892 */ /* 0x000fc6000f8ec0ff */
[----:B------:R-:W-:Y:S01]  /*2bf0*/  LEA.HI.X R9, R7, R2, R5, 0x2, P0 ;  /* 0x0000000207097211 */ /* 0x000fe200000f1405 */
[----:B------:R-:W-:-:S04]  /*2c00*/  UISETP.NE.U32.AND UP0, UPT, UR10, 0x1, UPT ;  /* 0x000000010a00788c */ /* 0x000fc8000bf05070 */
[----:B------:R-:W-:Y:S01]  /*2c10*/  UISETP.NE.AND.EX UP0, UPT, URZ, URZ, UPT, UP0 ;  /* 0x000000ffff00728c */ /* 0x000fe2000bf05300 */
[----:B--2---:R-:W-:-:S05]  /*2c20*/  FFMA R4, R15, R6, R4 ;  /* 0x000000060f047223 */ /* 0x004fca0000000004 */
[----:B------:R3:W-:Y:S03]  /*2c30*/  STG.E desc[UR36][R8.64], R4 ;  /* 0x0000000408007986 */ /* 0x0007e6000c101924 */
[----:B------:R-:W-:Y:S05]  /*2c40*/  BRA.U !UP0, `(.L_x_23) ;  /* 0x00000001082c7547 */ /* 0x000fea000b800000 */
[----:B------:R-:W3:Y:S04]  /*2c50*/  LDG.E R15, desc[UR36][R10.64+0x4] ;  /* 0x000004240a0f7981 */ /* 0x000ee8000c1e1900 */
[----:B------:R-:W3:Y:S01]  /*2c60*/  LDG.E R6, desc[UR36][R12.64+0x4] ;  /* 0x000004240c067981 */ /* 0x000ee2000c1e1900 */
[----:B------:R-:W-:-:S04]  /*2c70*/  UISETP.NE.U32.AND UP0, UPT, UR10, 0x2, UPT ;  /* 0x000000020a00788c */ /* 0x000fc8000bf05070 */
[----:B------:R-:W-:Y:S01]  /*2c80*/  UISETP.NE.AND.EX UP0, UPT, URZ, URZ, UPT, UP0 ;  /* 0x000000ffff00728c */ /* 0x000fe2000bf05300 */
[----:B---3--:R-:W-:-:S05]  /*2c90*/  FFMA R4, R15, R6, R4 ;  /* 0x000000060f047223 */ /* 0x008fca0000000004 */
[----:B------:R4:W-:Y:S03]  /*2ca0*/  STG.E desc[UR36][R8.64], R4 ;  /* 0x0000000408007986 */ /* 0x0009e6000c101924 */
[----:B------:R-:W-:Y:S05]  /*2cb0*/  BRA.U !UP0, `(.L_x_23) ;  /* 0x0000000108107547 */ /* 0x000fea000b800000 */
[----:B------:R-:W4:Y:S04]  /*2cc0*/  LDG.E R11, desc[UR36][R10.64+0x8] ;  /* 0x000008240a0b7981 */ /* 0x000f28000c1e1900 */
[----:B------:R-:W4:Y:S02]  /*2cd0*/  LDG.E R12, desc[UR36][R12.64+0x8] ;  /* 0x000008240c0c7981 */ /* 0x000f24000c1e1900 */
[----:B----4-:R-:W-:-:S05]  /*2ce0*/  FFMA R4, R11, R12, R4 ;  /* 0x0000000c0b047223 */ /* 0x010fca0000000004 */
[----:B------:R0:W-:Y:S02]  /*2cf0*/  STG.E desc[UR36][R8.64], R4 ;  /* 0x0000000408007986 */ /* 0x0001e4000c101924 */
.L_x_23:
[----:B------:R-:W5:Y:S01]  /*2d00*/  LDCU UR4, c[0x0][0x3a8] ;  /* 0x00007500ff0477ac */ /* 0x000f620008000800 */
[----:B------:R-:W-:Y:S01]  /*2d10*/  SHF.L.U32 R6, R24, 0x2, RZ ;  /* 0x0000000218067819 */ /* 0x000fe200000006ff */
[----:B------:R-:W1:Y:S04]  /*2d20*/  LDCU.64 UR10, c[0x0][0x3d0] ;  /* 0x00007a00ff0a77ac */ /* 0x000e680008000a00 */
[----:B-----5:R-:W-:-:S05]  /*2d30*/  VIADD R6, R6, UR4 ;  /* 0x0000000406067c36 */ /* 0x020fca0008000000 */
[----:B0--34-:R-:W-:-:S04]  /*2d40*/  LEA R8, P0, R7, R6, 0x2 ;  /* 0x0000000607087211 */ /* 0x019fc800078010ff */
[C---:B------:R-:W-:Y:S02]  /*2d50*/  LEA.HI.X R9, R7.reuse, R3, R5, 0x2, P0 ;  /* 0x0000000307097211 */ /* 0x040fe400000f1405 */
[----:B------:R-:W-:-:S03]  /*2d60*/  IADD3 R7, P0, PT, R7, 0x1, RZ ;  /* 0x0000000107077810 */ /* 0x000fc60007f1e0ff */
[----:B------:R0:W-:Y:S02]  /*2d70*/  STG.E desc[UR36][R8.64], R4 ;  /* 0x0000000408007986 */ /* 0x0001e4000c101924 */
[----:B------:R-:W-:Y:S01]  /*2d80*/  IMAD.X R5, RZ, RZ, R5, P0 ;  /* 0x000000ffff057224 */ /* 0x000fe200000e0605 */
[----:B-1----:R-:W-:-:S04]  /*2d90*/  ISETP.NE.U32.AND P0, PT, R7, UR10, PT ;  /* 0x0000000a07007c0c */ /* 0x002fc8000bf05070 */
[----:B------:R-:W-:-:S13]  /*2da0*/  ISETP.NE.AND.EX P0, PT, R5, UR11, PT, P0 ;  /* 0x0000000b05007c0c */ /* 0x000fda000bf05300 */
[----:B0-----:R-:W-:Y:S05]  /*2db0*/  @P0 BRA `(.L_x_26) ;  /* 0xfffffff000240947 */ /* 0x001fea000383ffff */
.L_x_14:
[----:B------:R-:W5:Y:S01]  /*2dc0*/  LDCU.64 UR38, c[0x0][0x3c8] ;  /* 0x00007900ff2677ac */ /* 0x000f620008000a00 */
[----:B012---:R-:W-:Y:S01]  /*2dd0*/  IMAD.MOV.U32 R4, RZ, RZ, R22 ;  /* 0x000000ffff047224 */ /* 0x007fe200078e0016 */
[----:B------:R-:W-:Y:S01]  /*2de0*/  CS2R R6, SRZ ;  /* 0x0000000000067805 */ /* 0x000fe2000001ff00 */
[----:B------:R-:W-:Y:S01]  /*2df0*/  IMAD.MOV.U32 R5, RZ, RZ, R23 ;  /* 0x000000ffff057224 */ /* 0x000fe200078e0017 */
[----:B------:R-:W-:Y:S01]  /*2e00*/  MOV R20, 0x2e70 ;  /* 0x00002e7000147802 */ /* 0x000fe20000000f00 */
[----:B---3--:R-:W-:Y:S01]  /*2e10*/  IMAD.MOV.U32 R21, RZ, RZ, 0x0 ;  /* 0x00000000ff157424 */ /* 0x008fe200078e00ff */
[----:B-----5:R-:W-:-:S04]  /*2e20*/  UIADD3 UR38, UP0, UPT, UR38, -0x1, URZ ;  /* 0xffffffff26267890 */ /* 0x020fc8000ff1e0ff */
[----:B------:R-:W-:Y:S02]  /*2e30*/  UIADD3.X UR39, UPT, UPT, UR39, -0x1, URZ, UP0, !UPT ;  /* 0xffffffff27277890 */ /* 0x000fe400087fe4ff */
[----:B------:R-:W-:-:S04]  /*2e40*/  IMAD.U32 R8, RZ, RZ, UR38 ;  /* 0x00000026ff087e24 */ /* 0x000fc8000f8e00ff */
[----:B------:R-:W-:-:S07]  /*2e50*/  IMAD.U32 R9, RZ, RZ, UR39 ;  /* 0x00000027ff097e24 */ /* 0x000fce000f8e00ff */
[----:B----4-:R-:W-:Y:S05]  /*2e60*/  CALL.REL.NOINC `($_Z15fill_smins_gf32PKfS0_S0_PfS1_S1_PlS2_llll$_Z15quick_sort_gf32Pfll) ;  /* 0x0000002000e47944 */ /* 0x010fea0003c00000 */
[----:B------:R-:W0:Y:S01]  /*2e70*/  LDCU.64 UR4, c[0x0][0x3d0] ;  /* 0x00007a00ff0477ac */ /* 0x000e220008000a00 */
[C---:B------:R-:W-:Y:S01]  /*2e80*/  IMAD.SHL.U32 R16, R24.reuse, 0x4, RZ ;  /* 0x0000000418107824 */ /* 0x040fe200078e00ff */
[----:B------:R-:W-:Y:S02]  /*2e90*/  SHF.L.U64.HI R17, R24, 0x2, R18 ;  /* 0x0000000218117819 */ /* 0x000fe40000010212 */
[----:B------:R-:W-:Y:S01]  /*2ea0*/  CS2R R6, SRZ ;  /* 0x0000000000067805 */ /* 0x000fe2000001ff00 */
[----:B------:R-:W1:Y:S01]  /*2eb0*/  LDCU.64 UR6, c[0x0][0x3a8] ;  /* 0x00007500ff0677ac */ /* 0x000e620008000a00 */
[----:B------:R-:W-:Y:S01]  /*2ec0*/  MOV R20, 0x2f60 ;  /* 0x00002f6000147802 */ /* 0x000fe20000000f00 */
[----:B------:R-:W-:Y:S01]  /*2ed0*/  IMAD.MOV.U32 R21, RZ, RZ, 0x0 ;  /* 0x00000000ff157424 */ /* 0x000fe200078e00ff */
[----:B0-----:R-:W-:Y:S01]  /*2ee0*/  UIADD3 UR4, UP0, UPT, UR4, -0x1, URZ ;  /* 0xffffffff04047890 */ /* 0x001fe2000ff1e0ff */
[----:B-1----:R-:W-:-:S03]  /*2ef0*/  IADD3 R4, P0, PT, R16, UR6, RZ ;  /* 0x0000000610047c10 */ /* 0x002fc6000ff1e0ff */
[----:B------:R-:W-:Y:S02]  /*2f00*/  UIADD3.X UR5, UPT, UPT, UR5, -0x1, URZ, UP0, !UPT ;  /* 0xffffffff05057890 */ /* 0x000fe400087fe4ff */
[----:B------:R-:W-:Y:S01]  /*2f10*/  IMAD.U32 R8, RZ, RZ, UR4 ;  /* 0x00000004ff087e24 */ /* 0x000fe2000f8e00ff */
[----:B------:R-:W-:-:S03]  /*2f20*/  IADD3.X R2, PT, PT, R17, UR7, RZ, P0, !PT ;  /* 0x0000000711027c10 */ /* 0x000fc600087fe4ff */
[----:B------:R-:W-:Y:S02]  /*2f30*/  MOV R9, UR5 ;  /* 0x0000000500097c02 */ /* 0x000fe40008000f00 */
[----:B------:R-:W-:-:S07]  /*2f40*/  IMAD.MOV.U32 R5, RZ, RZ, R2 ;  /* 0x000000ffff057224 */ /* 0x000fce00078e0002 */
[----:B------:R-:W-:Y:S05]  /*2f50*/  CALL.REL.NOINC `($_Z15fill_smins_gf32PKfS0_S0_PfS1_S1_PlS2_llll$_Z15quick_sort_gf32Pfll) ;  /* 0x0000002000a87944 */ /* 0x000fea0003c00000 */
[----:B------:R-:W0:Y:S01]  /*2f60*/  LDC R5, c[0x0][0x3d0] ;  /* 0x0000f400ff057b82 */ /* 0x000e220000000800 */
[----:B------:R-:W1:Y:S07]  /*2f70*/  LDCU UR4, c[0x0][0x3a8] ;  /* 0x00007500ff0477ac */ /* 0x000e6e0008000800 */
[----:B------:R-:W2:Y:S01]  /*2f80*/  LDC R6, c[0x0][0x3d4] ;  /* 0x0000f500ff067b82 */ /* 0x000ea20000000800 */
[----:B-1----:R-:W-:Y:S01]  /*2f90*/  VIADD R11, R16, UR4 ;  /* 0x00000004100b7c36 */ /* 0x002fe20008000000 */
[----:B------:R-:W1:Y:S01]  /*2fa0*/  LDCU.64 UR4, c[0x0][0x3a0] ;  /* 0x00007400ff0477ac */ /* 0x000e620008000a00 */
[----:B0-----:R-:W-:-:S04]  /*2fb0*/  LOP3.LUT R0, R5, 0x1, RZ, 0xc0, !PT ;  /* 0x0000000105007812 */ /* 0x001fc800078ec0ff */
[----:B------:R-:W-:-:S04]  /*2fc0*/  ISETP.NE.U32.AND P0, PT, R0, 0x1, PT ;  /* 0x000000010000780c */ /* 0x000fc80003f05070 */
[----:B------:R-:W-:-:S13]  /*2fd0*/  ISETP.NE.U32.AND.EX P0, PT, RZ, RZ, PT, P0 ;  /* 0x000000ffff00720c */ /* 0x000fda0003f05100 */
[----:B------:R-:W-:-:S04]  /*2fe0*/  @P0 LEA R8, P1, R5, R11, 0x1 ;  /* 0x0000000b05080211 */ /* 0x000fc800078208ff */
[----:B--2---:R-:W-:-:S05]  /*2ff0*/  @P0 LEA.HI.X R9, R5, R2, R6, 0x1, P1 ;  /* 0x0000000205090211 */ /* 0x004fca00008f0c06 */
[----:B------:R-:W2:Y:S04]  /*3000*/  @P0 LDG.E R0, desc[UR36][R8.64] ;  /* 0x0000002408000981 */ /* 0x000ea8000c1e1900 */
[----:B------:R-:W2:Y:S01]  /*3010*/  @P0 LDG.E R3, desc[UR36][R8.64+-0x4] ;  /* 0xfffffc2408030981 */ /* 0x000ea2000c1e1900 */
[----:B------:R-:W-:-:S04]  /*3020*/  @!P0 SHF.R.U32.HI R4, RZ, 0x1f, R6 ;  /* 0x0000001fff048819 */ /* 0x000fc80000011606 */
[----:B------:R-:W-:-:S05]  /*3030*/  @!P0 IADD3 R7, P1, PT, R4, R5, RZ ;  /* 0x0000000504078210 */ /* 0x000fca0007f3e0ff */
[----:B------:R-:W-:Y:S02]  /*3040*/  @!P0 IMAD.SHL.U32 R10, R7, 0x2, RZ ;  /* 0x00000002070a8824 */ /* 0x000fe400078e00ff */
[----:B------:R-:W-:-:S03]  /*3050*/  @!P0 IMAD.X R4, RZ, RZ, R6, P1 ;  /* 0x000000ffff048224 */ /* 0x000fc600008e0606 */
[----:B------:R-:W-:Y:S02]  /*3060*/  @!P0 LOP3.LUT R10, R10, 0xfffffffc, RZ, 0xc0, !PT ;  /* 0xfffffffc0a0a8812 */ /* 0x000fe400078ec0ff */
[----:B------:R-:W-:Y:S02]  /*3070*/  @!P0 SHF.L.U64.HI R7, R7, 0x1, R4 ;  /* 0x0000000107078819 */ /* 0x000fe40000010204 */
[----:B------:R-:W-:-:S05]  /*3080*/  @!P0 IADD3 R10, P1, PT, R10, R11, RZ ;  /* 0x0000000b0a0a8210 */ /* 0x000fca0007f3e0ff */
[----:B------:R-:W-:Y:S01]  /*3090*/  @!P0 IMAD.X R11, R7, 0x1, R2, P1 ;  /* 0x00000001070b8824 */ /* 0x000fe200008e0602 */
[----:B-1----:R-:W-:Y:S01]  /*30a0*/  IADD3 R4, P1, PT, R16, UR4, RZ ;  /* 0x0000000410047c10 */ /* 0x002fe2000ff3e0ff */
[----:B--2---:R-:W-:-:S04]  /*30b0*/  @P0 FADD R0, R0, R3 ;  /* 0x0000000300000221 */ /* 0x004fc80000000000 */
[----:B------:R-:W-:-:S06]  /*30c0*/  @P0 FMUL R7, R0, 0.5 ;  /* 0x3f00000000070820 */ /* 0x000fcc0000400000 */
[----:B------:R0:W5:Y:S01]  /*30d0*/  @!P0 LDG.E R7, desc[UR36][R10.64] ;  /* 0x000000240a078981 */ /* 0x000162000c1e1900 */
[----:B------:R-:W-:Y:S02]  /*30e0*/  ISETP.NE.U32.AND P0, PT, R5, RZ, PT ;  /* 0x000000ff0500720c */ /* 0x000fe40003f05070 */
[----:B------:R-:W-:Y:S02]  /*30f0*/  IADD3.X R0, PT, PT, R17, UR5, RZ, P1, !PT ;  /* 0x0000000511007c10 */ /* 0x000fe40008ffe4ff */
[----:B------:R-:W-:-:S13]  /*3100*/  ISETP.NE.AND.EX P0, PT, R6, RZ, PT, P0 ;  /* 0x000000ff0600720c */ /* 0x000fda0003f05300 */
[----:B0-----:R-:W-:Y:S05]  /*3110*/  @!P0 BRA `(.L_x_27) ;  /* 0x0000000800bc8947 */ /* 0x001fea0003800000 */
[C---:B------:R-:W-:Y:S02]  /*3120*/  ISETP.GE.U32.AND P1, PT, R5.reuse, 0x10, PT ;  /* 0x000000100500780c */ /* 0x040fe40003f26070 */
[----:B------:R-:W-:Y:S02]  /*3130*/  CS2R R8, SRZ ;  /* 0x0000000000087805 */ /* 0x000fe4000001ff00 */
[----:B------:R-:W-:Y:S02]  /*3140*/  LOP3.LUT R29, R5, 0xf, RZ, 0xc0, !PT ;  /* 0x0000000f051d7812 */ /* 0x000fe400078ec0ff */
[----:B------:R-:W-:Y:S02]  /*3150*/  ISETP.GE.U32.AND.EX P2, PT, R6, RZ, PT, P1 ;  /* 0x000000ff0600720c */ /* 0x000fe40003f46110 */
[----:B------:R-:W-:-:S04]  /*3160*/  ISETP.NE.U32.AND P3, PT, R29, RZ, PT ;  /* 0x000000ff1d00720c */ /* 0x000fc80003f65070 */
[----:B------:R-:W-:-:S07]  /*3170*/  ISETP.NE.AND.EX P1, PT, RZ, RZ, PT, P3 ;  /* 0x000000ffff00720c */ /* 0x000fce0003f25330 */
[----:B------:R-:W-:Y:S06]  /*3180*/  @!P2 BRA `(.L_x_28) ;  /* 0x00000004003ca947 */ /* 0x000fec0003800000 */
[----:B------:R-:W0:Y:S01]  /*3190*/  LDC R8, c[0x0][0x3d4] ;  /* 0x0000f500ff087b82 */ /* 0x000e220000000800 */
[----:B------:R-:W-:Y:S02]  /*31a0*/  IADD3 R12, P2, PT, R4, 0x20, RZ ;  /* 0x00000020040c7810 */ /* 0x000fe40007f5e0ff */
[----:B------:R-:W-:-:S03]  /*31b0*/  LOP3.LUT R9, R5, 0xfffffff0, RZ, 0xc0, !PT ;  /* 0xfffffff005097812 */ /* 0x000fc600078ec0ff */
[----:B------:R-:W-:Y:S02]  /*31c0*/  IMAD.X R15, RZ, RZ, R0, P2 ;  /* 0x000000ffff0f7224 */ /* 0x000fe400010e0600 */
[----:B------:R-:W-:Y:S02]  /*31d0*/  IMAD.MOV.U32 R11, RZ, RZ, R9 ;  /* 0x000000ffff0b7224 */ /* 0x000fe400078e0009 */
[----:B0-----:R-:W-:-:S07]  /*31e0*/  IMAD.MOV.U32 R10, RZ, RZ, R8 ;  /* 0x000000ffff0a7224 */ /* 0x001fce00078e0008 */
.L_x_29:
[----:B-1----:R-:W-:Y:S02]  /*31f0*/  IMAD.MOV.U32 R2, RZ, RZ, R12 ;  /* 0x000000ffff027224 */ /* 0x002fe400078e000c */
[----:B------:R-:W-:-:S05]  /*3200*/  IMAD.MOV.U32 R3, RZ, RZ, R15 ;  /* 0x000000ffff037224 */ /* 0x000fca00078e000f */
[----:B------:R-:W2:Y:S04]  /*3210*/  LDG.E R12, desc[UR36][R2.64+-0x20] ;  /* 0xffffe024020c7981 */ /* 0x000ea8000c1e1900 */
[----:B------:R-:W3:Y:S04]  /*3220*/  LDG.E R14, desc[UR36][R2.64+-0x1c] ;  /* 0xffffe424020e7981 */ /* 0x000ee8000c1e1900 */
[----:B------:R-:W4:Y:S04]  /*3230*/  LDG.E R20, desc[UR36][R2.64+-0x18] ;  /* 0xffffe82402147981 */ /* 0x000f28000c1e1900 */
[----:B------:R-:W4:Y:S04]  /*3240*/  LDG.E R26, desc[UR36][R2.64+-0x14] ;  /* 0xffffec24021a7981 */ /* 0x000f28000c1e1900 */
[----:B------:R-:W4:Y:S04]  /*3250*/  LDG.E R28, desc[UR36][R2.64+-0x10] ;  /* 0xfffff024021c7981 */ /* 0x000f28000c1e1900 */
[----:B------:R-:W4:Y:S04]  /*3260*/  LDG.E R30, desc[UR36][R2.64+-0x4] ;  /* 0xfffffc24021e7981 */ /* 0x000f28000c1e1900 */
[----:B------:R-:W4:Y:S01]  /*3270*/  LDG.E R32, desc[UR36][R2.64] ;  /* 0x0000002402207981 */ /* 0x000f22000c1e1900 */
[--C-:B--2--5:R-:W-:Y:S01]  /*3280*/  FADD R12, R12, -R7.reuse ;  /* 0x800000070c0c7221 */ /* 0x124fe20000000000 */
[----:B---3--:R-:W-:-:S03]  /*3290*/  FADD R14, R14, -R7 ;  /* 0x800000070e0e7221 */ /* 0x008fc60000000000 */
[--C-:B------:R-:W-:Y:S02]  /*32a0*/  FFMA R13, R12, 0.99999988079071044922, R7.reuse ;  /* 0x3f7ffffe0c0d7823 */ /* 0x100fe40000000007 */
[----:B------:R-:W2:Y:S01]  /*32b0*/  LDG.E R12, desc[UR36][R2.64+-0xc] ;  /* 0xfffff424020c7981 */ /* 0x000ea2000c1e1900 */
[----:B------:R-:W-:-:S03]  /*32c0*/  FFMA R15, R14, 0.99999988079071044922, R7 ;  /* 0x3f7ffffe0e0f7823 */ /* 0x000fc60000000007 */
[----:B------:R-:W3:Y:S01]  /*32d0*/  LDG.E R14, desc[UR36][R2.64+-0x8] ;  /* 0xfffff824020e7981 */ /* 0x000ee2000c1e1900 */
[--C-:B----4-:R-:W-:Y:S01]  /*32e0*/  FADD R20, R20, -R7.reuse ;  /* 0x8000000714147221 */ /* 0x110fe20000000000 */
[--C-:B------:R-:W-:Y:S02]  /*32f0*/  FADD R26, R26, -R7.reuse ;  /* 0x800000071a1a7221 */ /* 0x100fe40000000000 */
[----:B------:R0:W-:Y:S01]  /*3300*/  STG.E desc[UR36][R2.64+-0x20], R13 ;  /* 0xffffe00d02007986 */ /* 0x0001e2000c101924 */
[--C-:B------:R-:W-:Y:S01]  /*3310*/  FFMA R19, R20, 0.99999988079071044922, R7.reuse ;  /* 0x3f7ffffe14137823 */ /* 0x100fe20000000007 */
[--C-:B------:R-:W-:Y:S01]  /*3320*/  FFMA R21, R26, 0.99999988079071044922, R7.reuse ;  /* 0x3f7ffffe1a157823 */ /* 0x100fe20000000007 */
[--C-:B------:R-:W-:Y:S01]  /*3330*/  FADD R28, R28, -R7.reuse ;  /* 0x800000071c1c7221 */ /* 0x100fe20000000000 */
[----:B------:R-:W4:Y:S01]  /*3340*/  LDG.E R20, desc[UR36][R2.64+0x4] ;  /* 0x0000042402147981 */ /* 0x000f22000c1e1900 */
[----:B------:R-:W-:-:S03]  /*3350*/  FADD R30, R30, -R7 ;  /* 0x800000071e1e7221 */ /* 0x000fc60000000000 */
[----:B------:R-:W-:Y:S01]  /*3360*/  STG.E desc[UR36][R2.64+-0x1c], R15 ;  /* 0xffffe40f02007986 */ /* 0x000fe2000c101924 */
[----:B------:R-:W-:-:S03]  /*3370*/  FADD R32, R32, -R7 ;  /* 0x8000000720207221 */ /* 0x000fc60000000000 */
[----:B------:R1:W-:Y:S01]  /*3380*/  STG.E desc[UR36][R2.64+-0x18], R19 ;  /* 0xffffe81302007986 */ /* 0x0003e2000c101924 */
[----:B0-----:R-:W-:-:S03]  /*3390*/  FFMA R13, R28, 0.99999988079071044922, R7 ;  /* 0x3f7ffffe1c0d7823 */ /* 0x001fc60000000007 */
[----:B------:R0:W-:Y:S04]  /*33a0*/  STG.E desc[UR36][R2.64+-0x14], R21 ;  /* 0xffffec1502007986 */ /* 0x0001e8000c101924 */
[----:B------:R-:W4:Y:S01]  /*33b0*/  LDG.E R28, desc[UR36][R2.64+0x14] ;  /* 0x00001424021c7981 */ /* 0x000f22000c1e1900 */
[----:B-1----:R-:W-:-:S03]  /*33c0*/  FFMA R19, R30, 0.99999988079071044922, R7 ;  /* 0x3f7ffffe1e137823 */ /* 0x002fc60000000007 */
[----:B------:R-:W4:Y:S01]  /*33d0*/  LDG.E R26, desc[UR36][R2.64+0x8] ;  /* 0x00000824021a7981 */ /* 0x000f22000c1e1900 */
[----:B0-----:R-:W-:-:S03]  /*33e0*/  FFMA R21, R32, 0.99999988079071044922, R7 ;  /* 0x3f7ffffe20157823 */ /* 0x001fc60000000007 */
[----:B------:R-:W4:Y:S04]  /*33f0*/  LDG.E R30, desc[UR36][R2.64+0x18] ;  /* 0x00001824021e7981 */ /* 0x000f28000c1e1900 */
[----:B------:R-:W4:Y:S01]  /*3400*/  LDG.E R32, desc[UR36][R2.64+0x1c] ;  /* 0x00001c2402207981 */ /* 0x000f22000c1e1900 */
[--C-:B--2---:R-:W-:Y:S01]  /*3410*/  FADD R12, R12, -R7.reuse ;  /* 0x800000070c0c7221 */ /* 0x104fe20000000000 */
[----:B---3--:R-:W-:-:S03]  /*3420*/  FADD R14, R14, -R7 ;  /* 0x800000070e0e7221 */ /* 0x008fc60000000000 */
[--C-:B------:R-:W-:Y:S02]  /*3430*/  FFMA R15, R12, 0.99999988079071044922, R7.reuse ;  /* 0x3f7ffffe0c0f7823 */ /* 0x100fe40000000007 */
[----:B------:R-:W2:Y:S01]  /*3440*/  LDG.E R12, desc[UR36][R2.64+0xc] ;  /* 0x00000c24020c7981 */ /* 0x000ea2000c1e1900 */
[----:B------:R-:W-:-:S03]  /*3450*/  FFMA R27, R14, 0.99999988079071044922, R7 ;  /* 0x3f7ffffe0e1b7823 */ /* 0x000fc60000000007 */
[----:B------:R-:W3:Y:S01]  /*3460*/  LDG.E R14, desc[UR36][R2.64+0x10] ;  /* 0x00001024020e7981 */ /* 0x000ee2000c1e1900 */
[----:B----4-:R-:W-:-:S03]  /*3470*/  FADD R20, R20, -R7 ;  /* 0x8000000714147221 */ /* 0x010fc60000000000 */
[----:B------:R0:W-:Y:S01]  /*3480*/  STG.E desc[UR36][R2.64+-0x10], R13 ;  /* 0xfffff00d02007986 */ /* 0x0001e2000c101924 */
[----:B------:R-:W-:-:S03]  /*3490*/  IADD3 R11, P2, PT, R11, -0x10, RZ ;  /* 0xfffffff00b0b7810 */ /* 0x000fc60007f5e0ff */
[----:B------:R1:W-:Y:S01]  /*34a0*/  STG.E desc[UR36][R2.64+-0x8], R27 ;  /* 0xfffff81b02007986 */ /* 0x0003e2000c101924 */
[--C-:B0-----:R-:W-:Y:S01]  /*34b0*/  FFMA R13, R20, 0.99999988079071044922, R7.reuse ;  /* 0x3f7ffffe140d7823 */ /* 0x101fe20000000007 */
[--C-:B------:R-:W-:Y:S02]  /*34c0*/  FADD R28, R28, -R7.reuse ;  /* 0x800000071c1c7221 */ /* 0x100fe40000000000 */
[----:B------:R-:W-:Y:S02]  /*34d0*/  STG.E desc[UR36][R2.64+-0x4], R19 ;  /* 0xfffffc1302007986 */ /* 0x000fe4000c101924 */
[--C-:B-1----:R-:W-:Y:S02]  /*34e0*/  FFMA R27, R28, 0.99999988079071044922, R7.reuse ;  /* 0x3f7ffffe1c1b7823 */ /* 0x102fe40000000007 */
[----:B------:R-:W-:Y:S01]  /*34f0*/  STG.E desc[UR36][R2.64], R21 ;  /* 0x0000001502007986 */ /* 0x000fe2000c101924 */
[----:B------:R-:W-:-:S03]  /*3500*/  FADD R30, R30, -R7 ;  /* 0x800000071e1e7221 */ /* 0x000fc60000000000 */
[----:B------:R0:W-:Y:S01]  /*3510*/  STG.E desc[UR36][R2.64+0x4], R13 ;  /* 0x0000040d02007986 */ /* 0x0001e2000c101924 */
[--C-:B------:R-:W-:Y:S01]  /*3520*/  FADD R32, R32, -R7.reuse ;  /* 0x8000000720207221 */ /* 0x100fe20000000000 */
[--C-:B------:R-:W-:Y:S02]  /*3530*/  FFMA R31, R30, 0.99999988079071044922, R7.reuse ;  /* 0x3f7ffffe1e1f7823 */ /* 0x100fe40000000007 */
[----:B------:R-:W-:Y:S01]  /*3540*/  STG.E desc[UR36][R2.64+0x14], R27 ;  /* 0x0000141b02007986 */ /* 0x000fe2000c101924 */
[----:B------:R-:W-:Y:S01]  /*3550*/  IADD3.X R10, PT, PT, R10, -0x1, RZ, P2, !PT ;  /* 0xffffffff0a0a7810 */ /* 0x000fe200017fe4ff */
[----:B0-----:R-:W-:Y:S02]  /*3560*/  FFMA R13, R32, 0.99999988079071044922, R7 ;  /* 0x3f7ffffe200d7823 */ /* 0x001fe40000000007 */
[----:B------:R-:W-:Y:S01]  /*3570*/  STG.E desc[UR36][R2.64+0x18], R31 ;  /* 0x0000181f02007986 */ /* 0x000fe2000c101924 */
[----:B------:R-:W-:-:S03]  /*3580*/  ISETP.NE.U32.AND P2, PT, R11, RZ, PT ;  /* 0x000000ff0b00720c */ /* 0x000fc60003f45070 */
[----:B------:R-:W-:Y:S01]  /*3590*/  STG.E desc[UR36][R2.64+0x1c], R13 ;  /* 0x00001c0d02007986 */ /* 0x000fe2000c101924 */
[----:B------:R-:W-:Y:S01]  /*35a0*/  ISETP.NE.AND.EX P2, PT, R10, RZ, PT, P2 ;  /* 0x000000ff0a00720c */ /* 0x000fe20003f45320 */
[--C-:B------:R-:W-:Y:S02]  /*35b0*/  FADD R26, R26, -R7.reuse ;  /* 0x800000071a1a7221 */ /* 0x100fe40000000000 */
[----:B------:R0:W-:Y:S02]  /*35c0*/  STG.E desc[UR36][R2.64+-0xc], R15 ;  /* 0xfffff40f02007986 */ /* 0x0001e4000c101924 */
[----:B0-----:R-:W-:-:S05]  /*35d0*/  FFMA R15, R26, 0.99999988079071044922, R7 ;  /* 0x3f7ffffe1a0f7823 */ /* 0x001fca0000000007 */
[----:B------:R0:W-:Y:S01]  /*35e0*/  STG.E desc[UR36][R2.64+0x8], R15 ;  /* 0x0000080f02007986 */ /* 0x0001e2000c101924 */
[--C-:B--2---:R-:W-:Y:S01]  /*35f0*/  FADD R12, R12, -R7.reuse ;  /* 0x800000070c0c7221 */ /* 0x104fe20000000000 */
[----:B---3--:R-:W-:-:S03]  /*3600*/  FADD R14, R14, -R7 ;  /* 0x800000070e0e7221 */ /* 0x008fc60000000000 */
[--C-:B------:R-:W-:Y:S01]  /*3610*/  FFMA R19, R12, 0.99999988079071044922, R7.reuse ;  /* 0x3f7ffffe0c137823 */ /* 0x100fe20000000007 */
[----:B------:R-:W-:-:S04]  /*3620*/  FFMA R21, R14, 0.99999988079071044922, R7 ;  /* 0x3f7ffffe0e157823 */ /* 0x000fc80000000007 */
[----:B------:R1:W-:Y:S04]  /*3630*/  STG.E desc[UR36][R2.64+0xc], R19 ;  /* 0x00000c1302007986 */ /* 0x0003e8000c101924 */
[----:B------:R1:W-:Y:S01]  /*3640*/  STG.E desc[UR36][R2.64+0x10], R21 ;  /* 0x0000101502007986 */ /* 0x0003e2000c101924 */
[----:B------:R-:W-:-:S04]  /*3650*/  IADD3 R12, P3, PT, R2, 0x40, RZ ;  /* 0x00000040020c7810 */ /* 0x000fc80007f7e0ff */
[----:B0-----:R-:W-:Y:S01]  /*3660*/  IADD3.X R15, PT, PT, RZ, R3, RZ, P3, !PT ;  /* 0x00000003ff0f7210 */ /* 0x001fe20001ffe4ff */
[----:B------:R-:W-:Y:S08]  /*3670*/  @P2 BRA `(.L_x_29) ;  /* 0xfffffff800dc2947 */ /* 0x000ff0000383ffff */
.L_x_28:
[----:B------:R-:W-:Y:S05]  /*3680*/  @!P1 BRA `(.L_x_27) ;  /* 0x0000000400609947 */ /* 0x000fea0003800000 */
[----:B------:R-:W-:Y:S02]  /*3690*/  ISETP.GE.U32.AND P1, PT, R29, 0x8, PT ;  /* 0x000000081d00780c */ /* 0x000fe40003f26070 */
[----:B------:R-:W-:Y:S02]  /*36a0*/  LOP3.LUT R31, R5, 0x7, RZ, 0xc0, !PT ;  /* 0x00000007051f7812 */ /* 0x000fe400078ec0ff */
[----:B------:R-:W-:Y:S02]  /*36b0*/  ISETP.GE.U32.AND.EX P2, PT, RZ, RZ, PT, P1 ;  /* 0x000000ffff00720c */ /* 0x000fe40003f46110 */
[----:B------:R-:W-:-:S04]  /*36c0*/  ISETP.NE.U32.AND P3, PT, R31, RZ, PT ;  /* 0x000000ff1f00720c */ /* 0x000fc80003f65070 */
[----:B------:R-:W-:-:S07]  /*36d0*/  ISETP.NE.AND.EX P1, PT, RZ, RZ, PT, P3 ;  /* 0x000000ffff00720c */ /* 0x000fce0003f25330 */
[----:B------:R-:W-:Y:S06]  /*36e0*/  @!P2 BRA `(.L_x_30) ;  /* 0x000000000090a947 */ /* 0x000fec0003800000 */
[----:B-1----:R-:W-:-:S04]  /*36f0*/  LEA R2, P2, R9, R4, 0x2 ;  /* 0x0000000409027211 */ /* 0x002fc800078410ff */
[----:B------:R-:W-:-:S05]  /*3700*/  LEA.HI.X R3, R9, R0, R8, 0x2, P2 ;  /* 0x0000000009037211 */ /* 0x000fca00010f1408 */
[----:B------:R-:W2:Y:S04]  /*3710*/  LDG.E R10, desc[UR36][R2.64] ;  /* 0x00000024020a7981 */ /* 0x000ea8000c1e1900 */
[----:B------:R-:W3:Y:S04]  /*3720*/  LDG.E R12, desc[UR36][R2.64+0x4] ;  /* 0x00000424020c7981 */ /* 0x000ee8000c1e1900 */
[----:B------:R-:W4:Y:S04]  /*3730*/  LDG.E R14, desc[UR36][R2.64+0x8] ;  /* 0x00000824020e7981 */ /* 0x000f28000c1e1900 */
[----:B------:R-:W4:Y:S04]  /*3740*/  LDG.E R20, desc[UR36][R2.64+0xc] ;  /* 0x00000c2402147981 */ /* 0x000f28000c1e1900 */
[----:B------:R-:W4:Y:S04]  /*3750*/  LDG.E R26, desc[UR36][R2.64+0x10] ;  /* 0x00001024021a7981 */ /* 0x000f28000c1e1900 */
[----:B------:R-:W4:Y:S04]  /*3760*/  LDG.E R28, desc[UR36][R2.64+0x14] ;  /* 0x00001424021c7981 */ /* 0x000f28000c1e1900 */
[----:B------:R-:W4:Y:S04]  /*3770*/  LDG.E R30, desc[UR36][R2.64+0x18] ;  /* 0x00001824021e7981 */ /* 0x000f28000c1e1900 */
[----:B------:R-:W4:Y:S01]  /*3780*/  LDG.E R32, desc[UR36][R2.64+0x1c] ;  /* 0x00001c2402207981 */ /* 0x000f22000c1e1900 */
[----:B------:R-:W-:-:S05]  /*3790*/  IADD3 R9, P2, PT, R9, 0x8, RZ ;  /* 0x0000000809097810 */ /* 0x000fca0007f5e0ff */
[----:B------:R-:W-:Y:S02]  /*37a0*/  IMAD.X R8, RZ, RZ, R8, P2 ;  /* 0x000000ffff087224 */ /* 0x000fe400010e0608 */
[--C-:B--2--5:R-:W-:Y:S01]  /*37b0*/  FADD R10, R10, -R7.reuse ;  /* 0x800000070a0a7221 */ /* 0x124fe20000000000 */
[----:B---3--:R-:W-:-:S03]  /*37c0*/  FADD R12, R12, -R7 ;  /* 0x800000070c0c7221 */ /* 0x008fc60000000000 */
[--C-:B------:R-:W-:Y:S01]  /*37d0*/  FFMA R11, R10, 0.99999988079071044922, R7.reuse ;  /* 0x3f7ffffe0a0b7823 */ /* 0x100fe20000000007 */
[--C-:B------:R-:W-:Y:S01]  /*37e0*/  FFMA R13, R12, 0.99999988079071044922, R7.reuse ;  /* 0x3f7ffffe0c0d7823 */ /* 0x100fe20000000007 */
[----:B----4-:R-:W-:-:S03]  /*37f0*/  FADD R14, R14, -R7 ;  /* 0x800000070e0e7221 */ /* 0x010fc60000000000 */
[----:B------:R0:W-:Y:S01]  /*3800*/  STG.E desc[UR36][R2.64], R11 ;  /* 0x0000000b02007986 */ /* 0x0001e2000c101924 */
[--C-:B------:R-:W-:Y:S01]  /*3810*/  FADD R20, R20, -R7.reuse ;  /* 0x8000000714147221 */ /* 0x100fe20000000000 */
[--C-:B------:R-:W-:Y:S02]  /*3820*/  FFMA R15, R14, 0.99999988079071044922, R7.reuse ;  /* 0x3f7ffffe0e0f7823 */ /* 0x100fe40000000007 */
[----:B------:R1:W-:Y:S01]  /*3830*/  STG.E desc[UR36][R2.64+0x4], R13 ;  /* 0x0000040d02007986 */ /* 0x0003e2000c101924 */
[--C-:B------:R-:W-:Y:S01]  /*3840*/  FADD R26, R26, -R7.reuse ;  /* 0x800000071a1a7221 */ /* 0x100fe20000000000 */
[--C-:B------:R-:W-:Y:S02]  /*3850*/  FFMA R19, R20, 0.99999988079071044922, R7.reuse ;  /* 0x3f7ffffe14137823 */ /* 0x100fe40000000007 */
[----:B------:R2:W-:Y:S01]  /*3860*/  STG.E desc[UR36][R2.64+0x8], R15 ;  /* 0x0000080f02007986 */ /* 0x0005e2000c101924 */
[--C-:B------:R-:W-:Y:S01]  /*3870*/  FADD R28, R28, -R7.reuse ;  /* 0x800000071c1c7221 */ /* 0x100fe20000000000 */
[----:B------:R-:W-:-:S02]  /*3880*/  FFMA R21, R26, 0.99999988079071044922, R7 ;  /* 0x3f7ffffe1a157823 */ /* 0x000fc40000000007 */
[----:B------:R2:W-:Y:S01]  /*3890*/  STG.E desc[UR36][R2.64+0xc], R19 ;  /* 0x00000c1302007986 */ /* 0x0005e2000c101924 */
[--C-:B------:R-:W-:Y:S01]  /*38a0*/  FADD R30, R30, -R7.reuse ;  /* 0x800000071e1e7221 */ /* 0x100fe20000000000 */
[--C-:B------:R-:W-:Y:S02]  /*38b0*/  FFMA R27, R28, 0.99999988079071044922, R7.reuse ;  /* 0x3f7ffffe1c1b7823 */ /* 0x100fe40000000007 */
[----:B------:R2:W-:Y:S01]  /*38c0*/  STG.E desc[UR36][R2.64+0x10], R21 ;  /* 0x0000101502007986 */ /* 0x0005e2000c101924 */
[--C-:B------:R-:W-:Y:S01]  /*38d0*/  FADD R32, R32, -R7.reuse ;  /* 0x8000000720207221 */ /* 0x100fe20000000000 */
[--C-:B0-----:R-:W-:Y:S02]  /*38e0*/  FFMA R11, R30, 0.99999988079071044922, R7.reuse ;  /* 0x3f7ffffe1e0b7823 */ /* 0x101fe40000000007 */
[----:B------:R2:W-:Y:S01]  /*38f0*/  STG.E desc[UR36][R2.64+0x14], R27 ;  /* 0x0000141b02007986 */ /* 0x0005e2000c101924 */
[----:B-1----:R-:W-:-:S03]  /*3900*/  FFMA R13, R32, 0.99999988079071044922, R7 ;  /* 0x3f7ffffe200d7823 */ /* 0x002fc60000000007 */
[----:B------:R2:W-:Y:S04]  /*3910*/  STG.E desc[UR36][R2.64+0x18], R11 ;  /* 0x0000180b02007986 */ /* 0x0005e8000c101924 */
[----:B------:R2:W-:Y:S02]  /*3920*/  STG.E desc[UR36][R2.64+0x1c], R13 ;  /* 0x00001c0d02007986 */ /* 0x0005e4000c101924 */
.L_x_30:
[----:B------:R-:W-:Y:S05]  /*3930*/  @!P1 BRA `(.L_x_27) ;  /* 0x0000000000b49947 */ /* 0x000fea0003800000 */
[----:B------:R-:W-:Y:S01]  /*3940*/  ISETP.GE.U32.AND P2, PT, R31, 0x4, PT ;  /* 0x000000041f00780c */ /* 0x000fe20003f46070 */
[----:B------:R-:W-:Y:S01]  /*3950*/  IMAD.MOV.U32 R26, RZ, RZ, RZ ;  /* 0x000000ffff1a7224 */ /* 0x000fe200078e00ff */
[----:B-12---:R-:W-:Y:S02]  /*3960*/  LOP3.LUT R21, R5, 0x3, RZ, 0xc0, !PT ;  /* 0x0000000305157812 */ /* 0x006fe400078ec0ff */
[----:B------:R-:W-:Y:S02]  /*3970*/  ISETP.GE.U32.AND.EX P2, PT, RZ, RZ, PT, P2 ;  /* 0x000000ffff00720c */ /* 0x000fe40003f46120 */
[----:B------:R-:W-:-:S04]  /*3980*/  ISETP.NE.U32.AND P1, PT, R21, RZ, PT ;  /* 0x000000ff1500720c */ /* 0x000fc80003f25070 */
[----:B------:R-:W-:-:S07]  /*3990*/  ISETP.NE.AND.EX P1, PT, R26, RZ, PT, P1 ;  /* 0x000000ff1a00720c */ /* 0x000fce0003f25310 */
[----:B------:R-:W-:Y:S06]  /*39a0*/  @!P2 BRA `(.L_x_31) ;  /* 0x000000000050a947 */ /* 0x000fec0003800000 */
[----:B------:R-:W-:-:S04]  /*39b0*/  LEA R2, P2, R9, R4, 0x2 ;  /* 0x0000000409027211 */ /* 0x000fc800078410ff */
[----:B------:R-:W-:-:S05]  /*39c0*/  LEA.HI.X R3, R9, R0, R8, 0x2, P2 ;  /* 0x0000000009037211 */ /* 0x000fca00010f1408 */
[----:B------:R-:W2:Y:S04]  /*39d0*/  LDG.E R10, desc[UR36][R2.64] ;  /* 0x00000024020a7981 */ /* 0x000ea8000c1e1900 */
[----:B------:R-:W3:Y:S04]  /*39e0*/  LDG.E R12, desc[UR36][R2.64+0x4] ;  /* 0x00000424020c7981 */ /* 0x000ee8000c1e1900 */
[----:B------:R-:W4:Y:S04]  /*39f0*/  LDG.E R14, desc[UR36][R2.64+0x8] ;  /* 0x00000824020e7981 */ /* 0x000f28000c1e1900 */
[----:B------:R-:W4:Y:S01]  /*3a00*/  LDG.E R20, desc[UR36][R2.64+0xc] ;  /* 0x00000c2402147981 */ /* 0x000f22000c1e1900 */
[----:B------:R-:W-:-:S05]  /*3a10*/  IADD3 R9, P2, PT, R9, 0x4, RZ ;  /* 0x0000000409097810 */ /* 0x000fca0007f5e0ff */
[----:B------:R-:W-:Y:S02]  /*3a20*/  IMAD.X R8, RZ, RZ, R8, P2 ;  /* 0x000000ffff087224 */ /* 0x000fe400010e0608 */
[--C-:B--2--5:R-:W-:Y:S01]  /*3a30*/  FADD R10, R10, -R7.reuse ;  /* 0x800000070a0a7221 */ /* 0x124fe20000000000 */
[----:B---3--:R-:W-:-:S03]  /*3a40*/  FADD R12, R12, -R7 ;  /* 0x800000070c0c7221 */ /* 0x008fc60000000000 */
[--C-:B------:R-:W-:Y:S01]  /*3a50*/  FFMA R11, R10, 0.99999988079071044922, R7.reuse ;  /* 0x3f7ffffe0a0b7823 */ /* 0x100fe20000000007 */
[--C-:B----4-:R-:W-:Y:S01]  /*3a60*/  FADD R14, R14, -R7.reuse ;  /* 0x800000070e0e7221 */ /* 0x110fe20000000000 */
[----:B------:R-:W-:-:S03]  /*3a70*/  FFMA R13, R12, 0.99999988079071044922, R7 ;  /* 0x3f7ffffe0c0d7823 */ /* 0x000fc60000000007 */
[----:B------:R0:W-:Y:S01]  /*3a80*/  STG.E desc[UR36][R2.64], R11 ;  /* 0x0000000b02007986 */ /* 0x0001e2000c101924 */
[--C-:B------:R-:W-:Y:S01]  /*3a90*/  FADD R20, R20, -R7.reuse ;  /* 0x8000000714147221 */ /* 0x100fe20000000000 */
[--C-:B------:R-:W-:Y:S02]  /*3aa0*/  FFMA R15, R14, 0.99999988079071044922, R7.reuse ;  /* 0x3f7ffffe0e0f7823 */ /* 0x100fe40000000007 */
[----:B------:R0:W-:Y:S01]  /*3ab0*/  STG.E desc[UR36][R2.64+0x4], R13 ;  /* 0x0000040d02007986 */ /* 0x0001e2000c101924 */
[----:B------:R-:W-:-:S03]  /*3ac0*/  FFMA R19, R20, 0.99999988079071044922, R7 ;  /* 0x3f7ffffe14137823 */ /* 0x000fc60000000007 */
[----:B------:R0:W-:Y:S04]  /*3ad0*/  STG.E desc[UR36][R2.64+0x8], R15 ;  /* 0x0000080f02007986 */ /* 0x0001e8000c101924 */
[----:B------:R0:W-:Y:S02]  /*3ae0*/  STG.E desc[UR36][R2.64+0xc], R19 ;  /* 0x00000c1302007986 */ /* 0x0001e4000c101924 */
.L_x_31:
[----:B------:R-:W-:Y:S05]  /*3af0*/  @!P1 BRA `(.L_x_27) ;  /* 0x0000000000449947 */ /* 0x000fea0003800000 */
[----:B------:R-:W-:-:S04]  /*3b00*/  LEA R10, P1, R9, R16, 0x2 ;  /* 0x00000010090a7211 */ /* 0x000fc800078210ff */
[----:B------:R-:W-:Y:S02]  /*3b10*/  IADD3 R10, P2, PT, R10, UR4, RZ ;  /* 0x000000040a0a7c10 */ /* 0x000fe4000ff5e0ff */
[----:B------:R-:W-:-:S04]  /*3b20*/  LEA.HI.X R8, R9, R17, R8, 0x2, P1 ;  /* 0x0000001109087211 */ /* 0x000fc800008f1408 */
[----:B0-----:R-:W-:-:S07]  /*3b30*/  IADD3.X R11, PT, PT, R8, UR5, RZ, P2, !PT ;  /* 0x00000005080b7c10 */ /* 0x001fce00097fe4ff */
.L_x_32:
[----:B---3--:R-:W-:Y:S02]  /*3b40*/  IMAD.MOV.U32 R2, RZ, RZ, R10 ;  /* 0x000000ffff027224 */ /* 0x008fe400078e000a */
[----:B------:R-:W-:-:S05]  /*3b50*/  IMAD.MOV.U32 R3, RZ, RZ, R11 ;  /* 0x000000ffff037224 */ /* 0x000fca00078e000b */
[----:B------:R-:W2:Y:S01]  /*3b60*/  LDG.E R8, desc[UR36][R2.64] ;  /* 0x0000002402087981 */ /* 0x000ea2000c1e1900 */
[----:B------:R-:W-:Y:S02]  /*3b70*/  IADD3 R21, P1, PT, R21, -0x1, RZ ;  /* 0xffffffff15157810 */ /* 0x000fe40007f3e0ff */
[----:B------:R-:W-:Y:S02]  /*3b80*/  IADD3 R10, P2, PT, R2, 0x4, RZ ;  /* 0x00000004020a7810 */ /* 0x000fe40007f5e0ff */
[----:B------:R-:W-:Y:S02]  /*3b90*/  IADD3.X R26, PT, PT, R26, -0x1, RZ, P1, !PT ;  /* 0xffffffff1a1a7810 */ /* 0x000fe40000ffe4ff */
[----:B------:R-:W-:Y:S01]  /*3ba0*/  ISETP.NE.U32.AND P1, PT, R21, RZ, PT ;  /* 0x000000ff1500720c */ /* 0x000fe20003f25070 */
[----:B------:R-:W-:-:S03]  /*3bb0*/  IMAD.X R11, RZ, RZ, R3, P2 ;  /* 0x000000ffff0b7224 */ /* 0x000fc600010e0603 */
[----:B------:R-:W-:Y:S01]  /*3bc0*/  ISETP.NE.AND.EX P1, PT, R26, RZ, PT, P1 ;  /* 0x000000ff1a00720c */ /* 0x000fe20003f25310 */
[----:B--2--5:R-:W-:-:S04]  /*3bd0*/  FADD R8, R8, -R7 ;  /* 0x8000000708087221 */ /* 0x024fc80000000000 */
[----:B------:R-:W-:-:S05]  /*3be0*/  FFMA R9, R8, 0.99999988079071044922, R7 ;  /* 0x3f7ffffe08097823 */ /* 0x000fca0000000007 */
[----:B------:R3:W-:Y:S03]  /*3bf0*/  STG.E desc[UR36][R2.64], R9 ;  /* 0x0000000902007986 */ /* 0x0007e6000c101924 */
[----:B------:R-:W-:Y:S05]  /*3c00*/  @P1 BRA `(.L_x_32) ;  /* 0xfffffffc00cc1947 */ /* 0x000fea000383ffff */
.L_x_27:
[----:B------:R-:W-:Y:S05]  /*3c10*/  @!P0 EXIT ;  /* 0x000000000000894d */ /* 0x000fea0003800000 */
[----:B---3--:R-:W3:Y:S02]  /*3c20*/  LDC.64 R8, c[0x0][0x3c8] ;  /* 0x0000f200ff087b82 */ /* 0x008ee40000000a00 */
[C---:B---3--:R-:W-:Y:S02]  /*3c30*/  ISETP.GE.U32.AND P0, PT, R8.reuse, 0x1, PT ;  /* 0x000000010800780c */ /* 0x048fe40003f06070 */
[C---:B012---:R-:W-:Y:S02]  /*3c40*/  LEA R2, P1, R8.reuse, R22, 0x2 ;  /* 0x0000001608027211 */ /* 0x047fe400078210ff */
[----:B------:R-:W-:Y:S02]  /*3c50*/  ISETP.GE.AND.EX P0, PT, R9, RZ, PT, P0 ;  /* 0x000000ff0900720c */ /* 0x000fe40003f06300 */
[----:B------:R-:W-:-:S11]  /*3c60*/  LEA.HI.X R3, R8, R23, R9, 0x2, P1 ;  /* 0x0000001708037211 */ /* 0x000fd600008f1409 */
[----:B------:R-:W-:Y:S05]  /*3c70*/  @!P0 BRA `(.L_x_33) ;  /* 0x00000004002c8947 */ /* 0x000fea0003800000 */
[----:B------:R-:W0:Y:S01]  /*3c80*/  LDCU.64 UR4, c[0x0][0x3b8] ;  /* 0x00007700ff0477ac */ /* 0x000e220008000a00 */
[----:B------:R-:W-:Y:S02]  /*3c90*/  IMAD.MOV.U32 R17, RZ, RZ, RZ ;  /* 0x000000ffff117224 */ /* 0x000fe400078e00ff */
[----:B------:R-:W-:Y:S01]  /*3ca0*/  IMAD.MOV.U32 R20, RZ, RZ, RZ ;  /* 0x000000ffff147224 */ /* 0x000fe200078e00ff */
[----:B0-----:R-:W-:-:S04]  /*3cb0*/  LEA R26, P0, R24, UR4, 0x3 ;  /* 0x00000004181a7c11 */ /* 0x001fc8000f8018ff */
[----:B------:R-:W-:-:S09]  /*3cc0*/  LEA.HI.X R19, R24, UR5, R18, 0x3, P0 ;  /* 0x0000000518137c11 */ /* 0x000fd200080f1c12 */
.L_x_42:
[C---:B------:R-:W-:Y:S01]  /*3cd0*/  LEA R6, P0, R17.reuse, R4, 0x2 ;  /* 0x0000000411067211 */ /* 0x040fe200078010ff */
[----:B------:R-:W2:Y:S03]  /*3ce0*/  LDG.E R5, desc[UR36][R22.64] ;  /* 0x0000002416057981 */ /* 0x000ea6000c1e1900 */
[----:B-----5:R-:W-:-:S05]  /*3cf0*/  LEA.HI.X R7, R17, R0, R20, 0x2, P0 ;  /* 0x0000000011077211 */ /* 0x020fca00000f1414 */
[----:B------:R-:W2:Y:S01]  /*3d00*/  LDG.E R28, desc[UR36][R6.64] ;  /* 0x00000024061c7981 */ /* 0x000ea2000c1e1900 */
[----:B------:R-:W-:Y:S01]  /*3d10*/  BSSY.RECONVERGENT B0, `(.L_x_34) ;  /* 0x0000032000007945 */ /* 0x000fe20003800200 */
[----:B------:R-:W-:Y:S02]  /*3d20*/  IMAD.MOV.U32 R15, RZ, RZ, RZ ;  /* 0x000000ffff0f7224 */ /* 0x000fe400078e00ff */
[----:B------:R-:W-:Y:S01]  /*3d30*/  IMAD.MOV.U32 R16, RZ, RZ, RZ ;  /* 0x000000ffff107224 */ /* 0x000fe200078e00ff */
[----:B--2---:R-:W-:-:S13]  /*3d40*/  FSETP.GTU.AND P0, PT, R28, R5, PT ;  /* 0x000000051c00720b */ /* 0x004fda0003f0c000 */
[----:B------:R-:W-:Y:S05]  /*3d50*/  @!P0 BRA `(.L_x_35) ;  /* 0x0000000000b48947 */ /* 0x000fea0003800000 */
[----:B------:R-:W2:Y:S01]  /*3d60*/  LDG.E R5, desc[UR36][R2.64+-0x4] ;  /* 0xfffffc2402057981 */ /* 0x000ea2000c1e1900 */
[----:B------:R-:W0:Y:S02]  /*3d70*/  LDCU.64 UR4, c[0x0][0x3c8] ;  /* 0x00007900ff0477ac */ /* 0x000e240008000a00 */
[----:B0-----:R-:W-:Y:S01]  /*3d80*/  MOV R15, UR4 ;  /* 0x00000004000f7c02 */ /* 0x001fe20008000f00 */
[----:B------:R-:W-:Y:S01]  /*3d90*/  IMAD.U32 R16, RZ, RZ, UR5 ;  /* 0x00000005ff107e24 */ /* 0x000fe2000f8e00ff */
[----:B--2---:R-:W-:-:S13]  /*3da0*/  FSETP.GT.AND P0, PT, R28, R5, PT ;  /* 0x000000051c00720b */ /* 0x004fda0003f04000 */
[----:B------:R-:W-:Y:S05]  /*3db0*/  @P0 BRA `(.L_x_35) ;  /* 0x00000000009c0947 */ /* 0x000fea0003800000 */
[----:B------:R-:W-:Y:S02]  /*3dc0*/  IMAD.MOV.U32 R14, RZ, RZ, RZ ;  /* 0x000000ffff0e7224 */ /* 0x000fe400078e00ff */
[----:B------:R-:W-:Y:S02]  /*3dd0*/  IMAD.MOV.U32 R13, RZ, RZ, RZ ;  /* 0x000000ffff0d7224 */ /* 0x000fe400078e00ff */
[----:B------:R-:W-:Y:S02]  /*3de0*/  IMAD.U32 R5, RZ, RZ, UR38 ;  /* 0x00000026ff057e24 */ /* 0x000fe4000f8e00ff */
[----:B------:R-:W-:-:S07]  /*3df0*/  IMAD.U32 R12, RZ, RZ, UR39 ;  /* 0x00000027ff0c7e24 */ /* 0x000fce000f8e00ff */
.L_x_40:
[----:B------:R-:W-:-:S05]  /*3e00*/  IADD3 R8, P0, PT, R5, R14, RZ ;  /* 0x0000000e05087210 */ /* 0x000fca0007f1e0ff */
[----:B------:R-:W-:-:S04]  /*3e10*/  IMAD.X R9, R12, 0x1, R13, P0 ;  /* 0x000000010c097824 */ /* 0x000fc800000e060d */
[----:B------:R-:W0:Y:S02]  /*3e20*/  I2F.F64.S64 R6, R8 ;  /* 0x0000000800067312 */ /* 0x000e240000301c00 */
[----:B0-----:R-:W-:-:S10]  /*3e30*/  DMUL R6, R6, 0.5 ;  /* 0x3fe0000006067828 */ /* 0x001fd40000000000 */
[----:B------:R-:W0:Y:S02]  /*3e40*/  F2I.S64.F64.TRUNC R6, R6 ;  /* 0x0000000600067311 */ /* 0x000e24000030d900 */
[----:B0-----:R-:W-:-:S04]  /*3e50*/  LEA R10, P0, R6, R22, 0x2 ;  /* 0x00000016060a7211 */ /* 0x001fc800078010ff */
[----:B------:R-:W-:-:S05]  /*3e60*/  LEA.HI.X R11, R6, R23, R7, 0x2, P0 ;  /* 0x00000017060b7211 */ /* 0x000fca00000f1407 */
[----:B------:R-:W2:Y:S01]  /*3e70*/  LDG.E R21, desc[UR36][R10.64] ;  /* 0x000000240a157981 */ /* 0x000ea2000c1e1900 */
[----:B------:R-:W-:Y:S01]  /*3e80*/  BSSY.RELIABLE B1, `(.L_x_36) ;  /* 0x0000009000017945 */ /* 0x000fe20003800100 */
[----:B--2---:R-:W-:-:S13]  /*3e90*/  FSETP.GT.AND P0, PT, R28, R21, PT ;  /* 0x000000151c00720b */ /* 0x004fda0003f04000 */
[----:B------:R-:W-:Y:S05]  /*3ea0*/  @!P0 BRA `(.L_x_37) ;  /* 0x0000000000188947 */ /* 0x000fea0003800000 */
[----:B------:R-:W2:Y:S01]  /*3eb0*/  LDG.E R10, desc[UR36][R10.64+0x4] ;  /* 0x000004240a0a7981 */ /* 0x000ea2000c1e1900 */
[----:B------:R-:W-:-:S05]  /*3ec0*/  IADD3 R15, P2, PT, R6, 0x1, RZ ;  /* 0x00000001060f7810 */ /* 0x000fca0007f5e0ff */
[----:B------:R-:W-:Y:S01]  /*3ed0*/  IMAD.X R16, RZ, RZ, R7, P2 ;  /* 0x000000ffff107224 */ /* 0x000fe200010e0607 */
[----:B--2---:R-:W-:-:S13]  /*3ee0*/  FSETP.GTU.AND P1, PT, R28, R10, PT ;  /* 0x0000000a1c00720b */ /* 0x004fda0003f2c000 */
[----:B------:R-:W-:Y:S05]  /*3ef0*/  @!P1 BREAK.RELIABLE B1 ;  /* 0x0000000000019942 */ /* 0x000fea0003800100 */
[----:B------:R-:W-:Y:S05]  /*3f00*/  @!P1 BRA `(.L_x_35) ;  /* 0x0000000000489947 */ /* 0x000fea0003800000 */
.L_x_37:
[----:B------:R-:W-:Y:S05]  /*3f10*/  BSYNC.RELIABLE B1 ;  /* 0x0000000000017941 */ /* 0x000fea0003800100 */
.L_x_36:
[----:B------:R-:W-:Y:S01]  /*3f20*/  FSETP.GEU.AND P1, PT, R28, R21, PT ;  /* 0x000000151c00720b */ /* 0x000fe20003f2e000 */
[----:B------:R-:W-:-:S12]  /*3f30*/  BSSY.RELIABLE B1, `(.L_x_38) ;  /* 0x000000a000017945 */ /* 0x000fd80003800100 */
[----:B------:R-:W-:-:S04]  /*3f40*/  @!P1 IADD3 R5, P2, PT, R6, -0x1, RZ ;  /* 0xffffffff06059810 */ /* 0x000fc80007f5e0ff */
[----:B------:R-:W-:Y:S01]  /*3f50*/  @!P1 IADD3.X R12, PT, PT, R7, -0x1, RZ, P2, !PT ;  /* 0xffffffff070c9810 */ /* 0x000fe200017fe4ff */
[----:B------:R-:W-:Y:S08]  /*3f60*/  @!P1 BRA `(.L_x_39) ;  /* 0x0000000000189947 */ /* 0x000ff00003800000 */
[----:B------:R-:W-:Y:S05]  /*3f70*/  @!P0 BREAK.RELIABLE B1 ;  /* 0x0000000000018942 */ /* 0x000fea0003800100 */
[----:B------:R-:W-:Y:S02]  /*3f80*/  IMAD.MOV.U32 R15, RZ, RZ, R6 ;  /* 0x000000ffff0f7224 */ /* 0x000fe400078e0006 */
[----:B------:R-:W-:Y:S01]  /*3f90*/  IMAD.MOV.U32 R16, RZ, RZ, R7 ;  /* 0x000000ffff107224 */ /* 0x000fe200078e0007 */
[----:B------:R-:W-:Y:S06]  /*3fa0*/  @!P0 BRA `(.L_x_35) ;  /* 0x0000000000208947 */ /* 0x000fec0003800000 */
[----:B------:R-:W-:-:S05]  /*3fb0*/  IADD3 R14, P0, PT, R6, 0x1, RZ ;  /* 0x00000001060e7810 */ /* 0x000fca0007f1e0ff */
[----:B------:R-:W-:-:S08]  /*3fc0*/  IMAD.X R13, RZ, RZ, R7, P0 ;  /* 0x000000ffff0d7224 */ /* 0x000fd000000e0607 */
.L_x_39:
[----:B------:R-:W-:Y:S05]  /*3fd0*/  BSYNC.RELIABLE B1 ;  /* 0x0000000000017941 */ /* 0x000fea0003800100 */
.L_x_38:
[----:B------:R-:W-:-:S04]  /*3fe0*/  ISETP.GT.U32.AND P0, PT, R14, R5, PT ;  /* 0x000000050e00720c */ /* 0x000fc80003f04070 */
[----:B------:R-:W-:-:S13]  /*3ff0*/  ISETP.GT.AND.EX P0, PT, R13, R12, PT, P0 ;  /* 0x0000000c0d00720c */ /* 0x000fda0003f04300 */
[----:B------:R-:W-:Y:S05]  /*4000*/  @!P0 BRA `(.L_x_40) ;  /* 0xfffffffc007c8947 */ /* 0x000fea000383ffff */
[----:B------:R-:W-:Y:S01]  /*4010*/  MOV R15, RZ ;  /* 0x000000ff000f7202 */ /* 0x000fe20000000f00 */
[----:B------:R-:W-:-:S07]  /*4020*/  IMAD.MOV.U32 R16, RZ, RZ, RZ ;  /* 0x000000ffff107224 */ /* 0x000fce00078e00ff */
.L_x_35:
[----:B------:R-:W-:Y:S05]  /*4030*/  BSYNC.RECONVERGENT B0 ;  /* 0x0000000000007941 */ /* 0x000fea0003800200 */
.L_x_34:
[----:B------:R-:W-:Y:S05]  /*4040*/  WARPSYNC.ALL ;  /* 0x0000000000007948 */ /* 0x000fea0003800000 */
[----:B------:R-:W0:Y:S01]  /*4050*/  LDCU.64 UR4, c[0x0][0x3d0] ;  /* 0x00007a00ff0477ac */ /* 0x000e220008000a00 */
[C---:B------:R-:W-:Y:S01]  /*4060*/  LEA R8, P0, R17.reuse, R26, 0x3 ;  /* 0x0000001a11087211 */ /* 0x040fe200078018ff */
[----:B------:R-:W-:Y:S02]  /*4070*/  IMAD.MOV.U32 R6, RZ, RZ, R15 ;  /* 0x000000ffff067224 */ /* 0x000fe400078e000f */
[----:B------:R-:W-:Y:S01]  /*4080*/  IMAD.MOV.U32 R7, RZ, RZ, R16 ;  /* 0x000000ffff077224 */ /* 0x000fe200078e0010 */
[----:B------:R-:W-:-:S02]  /*4090*/  LEA.HI.X R9, R17, R19, R20, 0x3, P0 ;  /* 0x0000001311097211 */ /* 0x000fc400000f1c14 */
[----:B------:R-:W-:-:S03]  /*40a0*/  IADD3 R5, P0, PT, R17, 0x1, RZ ;  /* 0x0000000111057810 */ /* 0x000fc60007f1e0ff */
[----:B------:R1:W-:Y:S02]  /*40b0*/  STG.E.64 desc[UR36][R8.64], R6 ;  /* 0x0000000608007986 */ /* 0x0003e4000c101b24 */
[----:B------:R-:W-:Y:S01]  /*40c0*/  IMAD.X R10, RZ, RZ, R20, P0 ;  /* 0x000000ffff0a7224 */ /* 0x000fe200000e0614 */
[----:B0-----:R-:W-:-:S04]  /*40d0*/  ISETP.NE.U32.AND P0, PT, R5, UR4, PT ;  /* 0x0000000405007c0c */ /* 0x001fc8000bf05070 */
[----:B------:R-:W-:-:S13]  /*40e0*/  ISETP.NE.AND.EX P0, PT, R10, UR5, PT, P0 ;  /* 0x000000050a007c0c */ /* 0x000fda000bf05300 */
[----:B-1----:R-:W-:Y:S05]  /*40f0*/  @!P0 BRA `(.L_x_41) ;  /* 0x0000000800348947 */ /* 0x002fea0003800000 */
[----:B------:R-:W-:Y:S02]  /*4100*/  IMAD.MOV.U32 R17, RZ, RZ, R5 ;  /* 0x000000ffff117224 */ /* 0x000fe400078e0005 */
[----:B------:R-:W-:Y:S01]  /*4110*/  IMAD.MOV.U32 R20, RZ, RZ, R10 ;  /* 0x000000ffff147224 */ /* 0x000fe200078e000a */
[----:B------:R-:W-:Y:S06]  /*4120*/  BRA `(.L_x_42) ;  /* 0xfffffff800e87947 */ /* 0x000fec000383ffff */
.L_x_33:
[C---:B------:R-:W-:Y:S01]  /*4130*/  ISETP.GE.U32.AND P0, PT, R5.reuse, 0x4, PT ;  /* 0x000000040500780c */ /* 0x040fe20003f06070 */
[----:B------:R-:W-:Y:S01]  /*4140*/  IMAD.MOV.U32 R9, RZ, RZ, RZ ;  /* 0x000000ffff097224 */ /* 0x000fe200078e00ff */
[----:B------:R-:W-:Y:S02]  /*4150*/  LOP3.LUT R8, R5, 0x3, RZ, 0xc0, !PT ;  /* 0x0000000305087812 */ /* 0x000fe400078ec0ff */
[----:B------:R-:W-:Y:S02]  /*4160*/  CS2R R12, SRZ ;  /* 0x00000000000c7805 */ /* 0x000fe4000001ff00 */
[----:B------:R-:W-:-:S13]  /*4170*/  ISETP.GE.U32.AND.EX P0, PT, R6, RZ, PT, P0 ;  /* 0x000000ff0600720c */ /* 0x000fda0003f06100 */
[----:B------:R-:W-:Y:S05]  /*4180*/  @!P0 BRA `(.L_x_43) ;  /* 0x0000000400608947 */ /* 0x000fea0003800000 */
[----:B------:R-:W0:Y:S01]  /*4190*/  LDCU.64 UR4, c[0x0][0x3b8] ;  /* 0x00007700ff0477ac */ /* 0x000e220008000a00 */
[----:B------:R-:W1:Y:S01]  /*41a0*/  LDC R12, c[0x0][0x3d4] ;  /* 0x0000f500ff0c7b82 */ /* 0x000e620000000800 */
[----:B------:R-:W-:Y:S02]  /*41b0*/  IADD3 R4, P0, PT, R4, 0x8, RZ ;  /* 0x0000000804047810 */ /* 0x000fe40007f1e0ff */
[----:B------:R-:W-:-:S03]  /*41c0*/  LOP3.LUT R13, R5, 0xfffffffc, RZ, 0xc0, !PT ;  /* 0xfffffffc050d7812 */ /* 0x000fc600078ec0ff */
[----:B------:R-:W-:Y:S02]  /*41d0*/  IMAD.X R5, RZ, RZ, R0, P0 ;  /* 0x000000ffff057224 */ /* 0x000fe400000e0600 */
[----:B------:R-:W-:Y:S01]  /*41e0*/  IMAD.MOV.U32 R0, RZ, RZ, R13 ;  /* 0x000000ffff007224 */ /* 0x000fe200078e000d */
[----:B0-----:R-:W-:-:S04]  /*41f0*/  LEA R15, P2, R24, UR4, 0x3 ;  /* 0x00000004180f7c11 */ /* 0x001fc8000f8418ff */
[----:B------:R-:W-:Y:S02]  /*4200*/  IADD3 R15, P1, PT, R15, 0x10, RZ ;  /* 0x000000100f0f7810 */ /* 0x000fe40007f3e0ff */
[----:B------:R-:W-:Y:S01]  /*4210*/  LEA.HI.X R20, R24, UR5, R18, 0x3, P2 ;  /* 0x0000000518147c11 */ /* 0x000fe200090f1c12 */
[----:B-1----:R-:W-:-:S03]  /*4220*/  IMAD.MOV.U32 R14, RZ, RZ, R12 ;  /* 0x000000ffff0e7224 */ /* 0x002fc600078e000c */
[----:B------:R-:W-:-:S07]  /*4230*/  IADD3.X R20, PT, PT, RZ, R20, RZ, P1, !PT ;  /* 0x00000014ff147210 */ /* 0x000fce0000ffe4ff */
.L_x_52:
[----:B0-----:R-:W-:Y:S01]  /*4240*/  IMAD.MOV.U32 R10, RZ, RZ, R22 ;  /* 0x000000ffff0a7224 */ /* 0x001fe200078e0016 */
[----:B------:R-:W2:Y:S01]  /*4250*/  LDG.E R19, desc[UR36][R4.64+-0x8] ;  /* 0xfffff82404137981 */ /* 0x000ea2000c1e1900 */
[----:B------:R-:W-:-:S05]  /*4260*/  IMAD.MOV.U32 R11, RZ, RZ, R23 ;  /* 0x000000ffff0b7224 */ /* 0x000fca00078e0017 */
[----:B------:R-:W2:Y:S01]  /*4270*/  LDG.E R6, desc[UR36][R10.64] ;  /* 0x000000240a067981 */ /* 0x000ea2000c1e1900 */
[----:B------:R-:W-:Y:S01]  /*4280*/  BSSY.RECONVERGENT B0, `(.L_x_44) ;  /* 0x000000c000007945 */ /* 0x000fe20003800200 */
[----:B-----5:R-:W-:Y:S01]  /*4290*/  IMAD.MOV.U32 R7, RZ, RZ, R20 ;  /* 0x000000ffff077224 */ /* 0x020fe200078e0014 */
[----:B------:R-:W-:Y:S02]  /*42a0*/  CS2R R20, SRZ ;  /* 0x0000000000147805 */ /* 0x000fe4000001ff00 */
[----:B--2---:R-:W-:Y:S01]  /*42b0*/  FSETP.GTU.AND P0, PT, R19, R6, PT ;  /* 0x000000061300720b */ /* 0x004fe20003f0c000 */
[----:B------:R-:W-:-:S12]  /*42c0*/  IMAD.MOV.U32 R6, RZ, RZ, R15 ;  /* 0x000000ffff067224 */ /* 0x000fd800078e000f */
[----:B------:R-:W-:Y:S05]  /*42d0*/  @!P0 BRA `(.L_x_45) ;  /* 0x0000000000188947 */ /* 0x000fea0003800000 */
[----:B------:R-:W2:Y:S01]  /*42e0*/  LDG.E R15, desc[UR36][R2.64+-0x4] ;  /* 0xfffffc24020f7981 */ /* 0x000ea2000c1e1900 */
[----:B------:R-:W0:Y:S02]  /*42f0*/  LDCU.64 UR4, c[0x0][0x3c8] ;  /* 0x00007900ff0477ac */ /* 0x000e240008000a00 */
[----:B0-----:R-:W-:Y:S02]  /*4300*/  IMAD.U32 R20, RZ, RZ, UR4 ;  /* 0x00000004ff147e24 */ /* 0x001fe4000f8e00ff */
[----:B------:R-:W-:Y:S01]  /*4310*/  IMAD.U32 R21, RZ, RZ, UR5 ;  /* 0x00000005ff157e24 */ /* 0x000fe2000f8e00ff */
[----:B--2---:R-:W-:-:S13]  /*4320*/  FSETP.GT.AND P0, PT, R19, R15, PT ;  /* 0x0000000f1300720b */ /* 0x004fda0003f04000 */
[----:B------:R-:W-:-:S07]  /*4330*/  @!P0 CS2R R20, SRZ ;  /* 0x0000000000148805 */ /* 0x000fce000001ff00 */
.L_x_45:
[----:B------:R-:W-:Y:S05]  /*4340*/  BSYNC.RECONVERGENT B0 ;  /* 0x0000000000007941 */ /* 0x000fea0003800200 */
.L_x_44:
[----:B------:R0:W-:Y:S04]  /*4350*/  STG.E.64 desc[UR36][R6.64+-0x10], R20 ;  /* 0xfffff01406007986 */ /* 0x0001e8000c101b24 */
[----:B------:R-:W2:Y:S04]  /*4360*/  LDG.E R28, desc[UR36][R4.64+-0x4] ;  /* 0xfffffc24041c7981 */ /* 0x000ea8000c1e1900 */
[----:B------:R-:W2:Y:S01]  /*4370*/  LDG.E R15, desc[UR36][R10.64] ;  /* 0x000000240a0f7981 */ /* 0x000ea2000c1e1900 */
[----:B------:R-:W-:Y:S01]  /*4380*/  BSSY.RECONVERGENT B0, `(.L_x_46) ;  /* 0x000000c000007945 */ /* 0x000fe20003800200 */
[----:B------:R-:W-:Y:S01]  /*4390*/  IMAD.MOV.U32 R26, RZ, RZ, RZ ;  /* 0x000000ffff1a7224 */ /* 0x000fe200078e00ff */
[----:B--2---:R-:W-:Y:S01]  /*43a0*/  FSETP.GTU.AND P0, PT, R28, R15, PT ;  /* 0x0000000f1c00720b */ /* 0x004fe20003f0c000 */
[----:B------:R-:W-:-:S12]  /*43b0*/  IMAD.MOV.U32 R15, RZ, RZ, RZ ;  /* 0x000000ffff0f7224 */ /* 0x000fd800078e00ff */
[----:B0-----:R-:W-:Y:S05]  /*43c0*/  @!P0 BRA `(.L_x_47) ;  /* 0x00000000001c8947 */ /* 0x001fea0003800000 */
[----:B------:R-:W2:Y:S01]  /*43d0*/  LDG.E R15, desc[UR36][R2.64+-0x4] ;  /* 0xfffffc24020f7981 */ /* 0x000ea2000c1e1900 */
[----:B------:R-:W0:Y:S02]  /*43e0*/  LDCU.64 UR4, c[0x0][0x3c8] ;  /* 0x00007900ff0477ac */ /* 0x000e240008000a00 */
[----:B0-----:R-:W-:Y:S01]  /*43f0*/  IMAD.U32 R26, RZ, RZ, UR5 ;  /* 0x00000005ff1a7e24 */ /* 0x001fe2000f8e00ff */
[----:B--2---:R-:W-:Y:S01]  /*4400*/  FSETP.GT.AND P0, PT, R28, R15, PT ;  /* 0x0000000f1c00720b */ /* 0x004fe20003f04000 */
[----:B------:R-:W-:-:S12]  /*4410*/  IMAD.U32 R15, RZ, RZ, UR4 ;  /* 0x00000004ff0f7e24 */ /* 0x000fd8000f8e00ff */
[----:B------:R-:W-:Y:S01]  /*4420*/  @!P0 MOV R15, RZ ;  /* 0x000000ff000f8202 */ /* 0x000fe20000000f00 */
[----:B------:R-:W-:-:S07]  /*4430*/  @!P0 IMAD.MOV.U32 R26, RZ, RZ, RZ ;  /* 0x000000ffff1a8224 */ /* 0x000fce00078e00ff */
.L_x_47:
[----:B------:R-:W-:Y:S05]  /*4440*/  BSYNC.RECONVERGENT B0 ;  /* 0x0000000000007941 */ /* 0x000fea0003800200 */
.L_x_46:
[----:B------:R-:W-:Y:S02]  /*4450*/  IMAD.MOV.U32 R20, RZ, RZ, R15 ;  /* 0x000000ffff147224 */ /* 0x000fe400078e000f */
[----:B------:R-:W-:-:S05]  /*4460*/  IMAD.MOV.U32 R21, RZ, RZ, R26 ;  /* 0x000000ffff157224 */ /* 0x000fca00078e001a */
        /* <DEDUP_REMOVED lines=13> */
[----:B------:R-:W-:Y:S02]  /*4540*/  @!P0 IMAD.MOV.U32 R15, RZ, RZ, RZ ;  /* 0x000000ffff0f8224 */ /* 0x000fe400078e00ff */
[----:B------:R-:W-:-:S07]  /*4550*/  @!P0 IMAD.MOV.U32 R26, RZ, RZ, RZ ;  /* 0x000000ffff1a8224 */ /* 0x000fce00078e00ff */
.L_x_49:
[----:B------:R-:W-:Y:S05]  /*4560*/  BSYNC.RECONVERGENT B0 ;  /* 0x0000000000007941 */ /* 0x000fea0003800200 */
.L_x_48:
[----:B------:R-:W-:Y:S01]  /*4570*/  IMAD.MOV.U32 R20, RZ, RZ, R15 ;  /* 0x000000ffff147224 */ /* 0x000fe200078e000f */
[----:B------:R-:W-:-:S05]  /*4580*/  MOV R21, R26 ;  /* 0x0000001a00157202 */ /* 0x000fca0000000f00 */
[----:B------:R0:W-:Y:S04]  /*4590*/  STG.E.64 desc[UR36][R6.64], R20 ;  /* 0x0000001406007986 */ /* 0x0001e8000c101b24 */
[----:B------:R-:W2:Y:S04]  /*45a0*/  LDG.E R10, desc[UR36][R10.64] ;  /* 0x000000240a0a7981 */ /* 0x000ea8000c1e1900 */
[----:B------:R-:W2:Y:S01]  /*45b0*/  LDG.E R15, desc[UR36][R4.64+0x4] ;  /* 0x00000424040f7981 */ /* 0x000ea2000c1e1900 */
[----:B------:R-:W-:Y:S01]  /*45c0*/  IADD3 R0, P0, PT, R0, -0x4, RZ ;  /* 0xfffffffc00007810 */ /* 0x000fe20007f1e0ff */
[----:B------:R-:W-:Y:S03]  /*45d0*/  BSSY.RECONVERGENT B0, `(.L_x_50) ;  /* 0x000000d000007945 */ /* 0x000fe60003800200 */
[----:B------:R-:W-:-:S02]  /*45e0*/  IADD3.X R14, PT, PT, R14, -0x1, RZ, P0, !PT ;  /* 0xffffffff0e0e7810 */ /* 0x000fc400007fe4ff */
[----:B------:R-:W-:-:S04]  /*45f0*/  ISETP.NE.U32.AND P0, PT, R0, RZ, PT ;  /* 0x000000ff0000720c */ /* 0x000fc80003f05070 */
[----:B------:R-:W-:Y:S02]  /*4600*/  ISETP.NE.AND.EX P0, PT, R14, RZ, PT, P0 ;  /* 0x000000ff0e00720c */ /* 0x000fe40003f05300 */
[----:B--2---:R-:W-:Y:S02]  /*4610*/  FSETP.GTU.AND P1, PT, R15, R10, PT ;  /* 0x0000000a0f00720b */ /* 0x004fe40003f2c000 */
[----:B------:R-:W-:-:S11]  /*4620*/  CS2R R10, SRZ ;  /* 0x00000000000a7805 */ /* 0x000fd6000001ff00 */
[----:B0-----:R-:W-:Y:S05]  /*4630*/  @!P1 BRA `(.L_x_51) ;  /* 0x0000000000189947 */ /* 0x001fea0003800000 */
[----:B------:R-:W2:Y:S01]  /*4640*/  LDG.E R10, desc[UR36][R2.64+-0x4] ;  /* 0xfffffc24020a7981 */ /* 0x000ea2000c1e1900 */
[----:B------:R-:W0:Y:S02]  /*4650*/  LDCU.64 UR4, c[0x0][0x3c8] ;  /* 0x00007900ff0477ac */ /* 0x000e240008000a00 */
[----:B0-----:R-:W-:Y:S01]  /*4660*/  IMAD.U32 R11, RZ, RZ, UR5 ;  /* 0x00000005ff0b7e24 */ /* 0x001fe2000f8e00ff */
[----:B--2---:R-:W-:Y:S01]  /*4670*/  FSETP.GT.AND P1, PT, R15, R10, PT ;  /* 0x0000000a0f00720b */ /* 0x004fe20003f24000 */
[----:B------:R-:W-:-:S12]  /*4680*/  IMAD.U32 R10, RZ, RZ, UR4 ;  /* 0x00000004ff0a7e24 */ /* 0x000fd8000f8e00ff */
[----:B------:R-:W-:-:S07]  /*4690*/  @!P1 CS2R R10, SRZ ;  /* 0x00000000000a9805 */ /* 0x000fce000001ff00 */
.L_x_51:
[----:B------:R-:W-:Y:S05]  /*46a0*/  BSYNC.RECONVERGENT B0 ;  /* 0x0000000000007941 */ /* 0x000fea0003800200 */
.L_x_50:
[----:B------:R0:W-:Y:S01]  /*46b0*/  STG.E.64 desc[UR36][R6.64+0x8], R10 ;  /* 0x0000080a06007986 */ /* 0x0001e2000c101b24 */
[----:B------:R-:W-:Y:S02]  /*46c0*/  IADD3 R4, P1, PT, R4, 0x10, RZ ;  /* 0x0000001004047810 */ /* 0x000fe40007f3e0ff */
[----:B------:R-:W-:-:S03]  /*46d0*/  IADD3 R15, P2, PT, R6, 0x20, RZ ;  /* 0x00000020060f7810 */ /* 0x000fc60007f5e0ff */
[----:B------:R-:W-:Y:S02]  /*46e0*/  IMAD.X R5, RZ, RZ, R5, P1 ;  /* 0x000000ffff057224 */ /* 0x000fe400008e0605 */
[----:B------:R-:W-:Y:S01]  /*46f0*/  IMAD.X R20, RZ, RZ, R7, P2 ;  /* 0x000000ffff147224 */ /* 0x000fe200010e0607 */
[----:B------:R-:W-:Y:S07]  /*4700*/  @P0 BRA `(.L_x_52) ;  /* 0xfffffff800cc0947 */ /* 0x000fee000383ffff */
.L_x_43:
[----:B------:R-:W-:-:S04]  /*4710*/  ISETP.NE.U32.AND P0, PT, R8, RZ, PT ;  /* 0x000000ff0800720c */ /* 0x000fc80003f05070 */
[----:B------:R-:W-:-:S13]  /*4720*/  ISETP.NE.AND.EX P0, PT, R9, RZ, PT, P0 ;  /* 0x000000ff0900720c */ /* 0x000fda0003f05300 */
[----:B------:R-:W-:Y:S05]  /*4730*/  @!P0 BRA `(.L_x_41) ;  /* 0x0000000000a48947 */ /* 0x000fea0003800000 */
[----:B------:R-:W1:Y:S01]  /*4740*/  LDCU.64 UR6, c[0x0][0x3a0] ;  /* 0x00007400ff0677ac */ /* 0x000e620008000a00 */
[C---:B------:R-:W-:Y:S01]  /*4750*/  IMAD.SHL.U32 R5, R13.reuse, 0x8, RZ ;  /* 0x000000080d057824 */ /* 0x040fe200078e00ff */
[C---:B0-----:R-:W-:Y:S01]  /*4760*/  LEA R10, P2, R13.reuse, R16, 0x2 ;  /* 0x000000100d0a7211 */ /* 0x041fe200078410ff */
[----:B------:R-:W0:Y:S01]  /*4770*/  LDCU.64 UR4, c[0x0][0x3b8] ;  /* 0x00007700ff0477ac */ /* 0x000e220008000a00 */
[C-C-:B------:R-:W-:Y:S02]  /*4780*/  SHF.L.U64.HI R15, R13.reuse, 0x3, R12.reuse ;  /* 0x000000030d0f7819 */ /* 0x140fe4000001020c */
[C---:B------:R-:W-:Y:S02]  /*4790*/  LEA R14, P0, R24.reuse, R5, 0x3 ;  /* 0x00000005180e7211 */ /* 0x040fe400078018ff */
[----:B------:R-:W-:Y:S02]  /*47a0*/  LEA.HI.X R11, R13, R17, R12, 0x2, P2 ;  /* 0x000000110d0b7211 */ /* 0x000fe400010f140c */
[----:B------:R-:W-:-:S02]  /*47b0*/  LEA.HI.X R15, R24, R15, R18, 0x3, P0 ;  /* 0x0000000f180f7211 */ /* 0x000fc400000f1c12 */
[----:B-1----:R-:W-:Y:S02]  /*47c0*/  IADD3 R10, P3, PT, R10, UR6, RZ ;  /* 0x000000060a0a7c10 */ /* 0x002fe4000ff7e0ff */
[----:B0-----:R-:W-:Y:S02]  /*47d0*/  IADD3 R14, P1, PT, R14, UR4, RZ ;  /* 0x000000040e0e7c10 */ /* 0x001fe4000ff3e0ff */
[----:B------:R-:W-:Y:S02]  /*47e0*/  IADD3.X R11, PT, PT, R11, UR7, RZ, P3, !PT ;  /* 0x000000070b0b7c10 */ /* 0x000fe40009ffe4ff */
[----:B------:R-:W-:-:S09]  /*47f0*/  IADD3.X R15, PT, PT, R15, UR5, RZ, P1, !PT ;  /* 0x000000050f0f7c10 */ /* 0x000fd20008ffe4ff */
.L_x_55:
[----:B------:R-:W-:Y:S02]  /*4800*/  IMAD.MOV.U32 R6, RZ, RZ, R22 ;  /* 0x000000ffff067224 */ /* 0x000fe400078e0016 */
[----:B------:R-:W-:Y:S02]  /*4810*/  IMAD.MOV.U32 R4, RZ, RZ, R10 ;  /* 0x000000ffff047224 */ /* 0x000fe400078e000a */
[----:B------:R-:W-:Y:S02]  /*4820*/  IMAD.MOV.U32 R5, RZ, RZ, R11 ;  /* 0x000000ffff057224 */ /* 0x000fe400078e000b */
[----:B-----5:R-:W-:-:S03]  /*4830*/  IMAD.MOV.U32 R7, RZ, RZ, R23 ;  /* 0x000000ffff077224 */ /* 0x020fc600078e0017 */
[----:B------:R0:W2:Y:S04]  /*4840*/  LDG.E R13, desc[UR36][R4.64] ;  /* 0x00000024040d7981 */ /* 0x0000a8000c1e1900 */
[----:B------:R1:W2:Y:S01]  /*4850*/  LDG.E R6, desc[UR36][R6.64] ;  /* 0x0000002406067981 */ /* 0x0002a2000c1e1900 */
[----:B------:R-:W-:Y:S01]  /*4860*/  BSSY.RECONVERGENT B0, `(.L_x_53) ;  /* 0x000000c000007945 */ /* 0x000fe20003800200 */
[----:B0-----:R-:W-:Y:S02]  /*4870*/  CS2R R4, SRZ ;  /* 0x0000000000047805 */ /* 0x001fe4000001ff00 */
[----:B-1----:R-:W-:Y:S02]  /*4880*/  MOV R7, R15 ;  /* 0x0000000f00077202 */ /* 0x002fe40000000f00 */
        /* <DEDUP_REMOVED lines=9> */
.L_x_54:
[----:B------:R-:W-:Y:S05]  /*4920*/  BSYNC.RECONVERGENT B0 ;  /* 0x0000000000007941 */ /* 0x000fea0003800200 */
.L_x_53:
[----:B------:R-:W-:Y:S01]  /*4930*/  IADD3 R8, P0, PT, R8, -0x1, RZ ;  /* 0xffffffff08087810 */ /* 0x000fe20007f1e0ff */
[----:B------:R1:W-:Y:S01]  /*4940*/  STG.E.64 desc[UR36][R6.64], R4 ;  /* 0x0000000406007986 */ /* 0x0003e2000c101b24 */
[----:B------:R-:W-:Y:S02]  /*4950*/  IADD3 R14, P1, PT, R14, 0x8, RZ ;  /* 0x000000080e0e7810 */ /* 0x000fe40007f3e0ff */
[----:B------:R-:W-:Y:S02]  /*4960*/  IADD3.X R9, PT, PT, R9, -0x1, RZ, P0, !PT ;  /* 0xffffffff09097810 */ /* 0x000fe400007fe4ff */
[----:B------:R-:W-:Y:S01]  /*4970*/  ISETP.NE.U32.AND P0, PT, R8, RZ, PT ;  /* 0x000000ff0800720c */ /* 0x000fe20003f05070 */
[----:B------:R-:W-:Y:S01]  /*4980*/  IMAD.X R15, RZ, RZ, R15, P1 ;  /* 0x000000ffff0f7224 */ /* 0x000fe200008e060f */
[----:B------:R-:W-:Y:S02]  /*4990*/  IADD3 R10, P2, PT, R10, 0x4, RZ ;  /* 0x000000040a0a7810 */ /* 0x000fe40007f5e0ff */
[----:B------:R-:W-:-:S03]  /*49a0*/  ISETP.NE.AND.EX P0, PT, R9, RZ, PT, P0 ;  /* 0x000000ff0900720c */ /* 0x000fc60003f05300 */
[----:B------:R-:W-:-:S10]  /*49b0*/  IMAD.X R11, RZ, RZ, R11, P2 ;  /* 0x000000ffff0b7224 */ /* 0x000fd400010e060b */
[----:B-1----:R-:W-:Y:S05]  /*49c0*/  @P0 BRA `(.L_x_55) ;  /* 0xfffffffc008c0947 */ /* 0x002fea000383ffff */
.L_x_41:
[----:B------:R-:W1:Y:S01]  /*49d0*/  LDCU.64 UR4, c[0x0][0x3d0] ;  /* 0x00007a00ff0477ac */ /* 0x000e620008000a00 */
[----:B------:R-:W-:Y:S01]  /*49e0*/  UMOV UR6, URZ ;  /* 0x000000ff00067c82 */ /* 0x000fe20008000000 */
[----:B-1----:R-:W-:Y:S02]  /*49f0*/  UISETP.GT.U32.AND UP0, UPT, UR4, 0x1, UPT ;  /* 0x000000010400788c */ /* 0x002fe4000bf04070 */
[----:B------:R-:W-:Y:S02]  /*4a00*/  UISETP.GE.U32.AND UP1, UPT, UR4, 0x4, UPT ;  /* 0x000000040400788c */ /* 0x000fe4000bf26070 */
[----:B------:R-:W-:Y:S02]  /*4a10*/  UISETP.GT.U32.AND.EX UP0, UPT, UR5, URZ, UPT, UP0 ;  /* 0x000000ff0500728c */ /* 0x000fe4000bf04100 */
[----:B------:R-:W-:Y:S02]  /*4a20*/  UISETP.GE.U32.AND.EX UP1, UPT, UR5, URZ, UPT, UP1 ;  /* 0x000000ff0500728c */ /* 0x000fe4000bf26110 */
[----:B------:R-:W-:-:S02]  /*4a30*/  USEL UR7, UR4, 0x1, UP0 ;  /* 0x0000000104077887 */ /* 0x000fc40008000000 */
[----:B------:R-:W-:Y:S02]  /*4a40*/  USEL UR8, UR5, URZ, UP0 ;  /* 0x000000ff05087287 */ /* 0x000fe40008000000 */
[----:B------:R-:W-:Y:S01]  /*4a50*/  ULOP3.LUT UR9, UR7, 0x3, URZ, 0xc0, !UPT ;  /* 0x0000000307097892 */ /* 0x000fe2000f8ec0ff */
[----:B------:R-:W-:Y:S01]  /*4a60*/  UMOV UR4, URZ ;  /* 0x000000ff00047c82 */ /* 0x000fe20008000000 */
[----:B------:R-:W-:-:S04]  /*4a70*/  UMOV UR5, URZ ;  /* 0x000000ff00057c82 */ /* 0x000fc80008000000 */
[----:B------:R-:W-:-:S04]  /*4a80*/  ISETP.NE.U32.AND P0, PT, RZ, UR9, PT ;  /* 0x00000009ff007c0c */ /* 0x000fc8000bf05070 */
[----:B------:R-:W-:Y:S01]  /*4a90*/  ISETP.NE.AND.EX P0, PT, RZ, UR6, PT, P0 ;  /* 0x00000006ff007c0c */ /* 0x000fe2000bf05300 */
[----:B------:R-:W-:-:S12]  /*4aa0*/  BRA.U !UP1, `(.L_x_56) ;  /* 0x0000000509387547 */ /* 0x000fd8000b800000 */
[----:B------:R-:W1:Y:S01]  /*4ab0*/  LDCU.128 UR12, c[0x0][0x3b0] ;  /* 0x00007600ff0c77ac */ /* 0x000e620008000c00 */
[----:B------:R-:W-:Y:S01]  /*4ac0*/  LEA R2, P1, R24, 0x10, 0x3 ;  /* 0x0000001018027811 */ /* 0x000fe200078218ff */
[----:B------:R-:W-:-:S03]  /*4ad0*/  ULOP3.LUT UR4, UR7, 0xfffffffc, URZ, 0xc0, !UPT ;  /* 0xfffffffc07047892 */ /* 0x000fc6000f8ec0ff */
[----:B------:R-:W-:Y:S01]  /*4ae0*/  LEA.HI.X R3, R24, RZ, R18, 0x3, P1 ;  /* 0x000000ff18037211 */ /* 0x000fe200008f1c12 */
[----:B------:R-:W2:Y:S01]  /*4af0*/  LDCU.64 UR10, c[0x0][0x3c8] ;  /* 0x00007900ff0a77ac */ /* 0x000ea20008000a00 */
[----:B------:R-:W-:Y:S02]  /*4b00*/  UMOV UR5, UR8 ;  /* 0x0000000800057c82 */ /* 0x000fe40008000000 */
[----:B------:R-:W-:Y:S01]  /*4b10*/  UMOV UR7, UR4 ;  /* 0x0000000400077c82 */ /* 0x000fe20008000000 */
[C---:B-1----:R-:W-:Y:S02]  /*4b20*/  IADD3 R0, P2, PT, R2.reuse, UR12, RZ ;  /* 0x0000000c02007c10 */ /* 0x042fe4000ff5e0ff */
[----:B------:R-:W-:Y:S02]  /*4b30*/  IADD3 R2, P3, PT, R2, UR14, RZ ;  /* 0x0000000e02027c10 */ /* 0x000fe4000ff7e0ff */
[C---:B------:R-:W-:Y:S02]  /*4b40*/  IADD3.X R13, PT, PT, R3.reuse, UR13, RZ, P2, !PT ;  /* 0x0000000d030d7c10 */ /* 0x040fe400097fe4ff */
[----:B--2---:R-:W-:-:S09]  /*4b50*/  IADD3.X R3, PT, PT, R3, UR15, RZ, P3, !PT ;  /* 0x0000000f03037c10 */ /* 0x004fd20009ffe4ff */
.L_x_57:
[----:B0-----:R-:W2:Y:S01]  /*4b60*/  LDG.E.64 R10, desc[UR36][R2.64+-0x10] ;  /* 0xfffff024020a7981 */ /* 0x001ea2000c1e1b00 */
[----:B-1----:R-:W-:Y:S02]  /*4b70*/  IMAD.MOV.U32 R6, RZ, RZ, R0 ;  /* 0x000000ffff067224 */ /* 0x002fe400078e0000 */
[----:B-----5:R-:W-:Y:S01]  /*4b80*/  IMAD.MOV.U32 R7, RZ, RZ, R13 ;  /* 0x000000ffff077224 */ /* 0x020fe200078e000d */
[----:B--2---:R-:W-:-:S04]  /*4b90*/  IADD3 R8, P2, PT, -R10, UR10, RZ ;  /* 0x0000000a0a087c10 */ /* 0x004fc8000ff5e1ff */
[----:B------:R-:W-:Y:S02]  /*4ba0*/  ISETP.GE.U32.AND P1, PT, R8, R10, PT ;  /* 0x0000000a0800720c */ /* 0x000fe40003f26070 */
[----:B------:R-:W-:-:S04]  /*4bb0*/  IADD3.X R9, PT, PT, ~R11, UR11, RZ, P2, !PT ;  /* 0x0000000b0b097c10 */ /* 0x000fc800097fe5ff */
[----:B------:R-:W-:-:S13]  /*4bc0*/  ISETP.GE.AND.EX P1, PT, R9, R11, PT, P1 ;  /* 0x0000000b0900720c */ /* 0x000fda0003f26310 */
[----:B------:R0:W-:Y:S04]  /*4bd0*/  @!P1 STG.E.64 desc[UR36][R2.64+-0x10], R8 ;  /* 0xfffff00802009986 */ /* 0x0001e8000c101b24 */
[----:B------:R-:W2:Y:S01]  /*4be0*/  LDG.E.64 R4, desc[UR36][R6.64+-0x10] ;  /* 0xfffff02406047981 */ /* 0x000ea2000c1e1b00 */
[----:B------:R-:W-:Y:S02]  /*4bf0*/  @!P1 IMAD.MOV.U32 R10, RZ, RZ, R8 ;  /* 0x000000ffff0a9224 */ /* 0x000fe400078e0008 */
[----:B------:R-:W-:-:S03]  /*4c00*/  @!P1 IMAD.MOV.U32 R11, RZ, RZ, R9 ;  /* 0x000000ffff0b9224 */ /* 0x000fc600078e0009 */
[----:B--2---:R-:W-:-:S04]  /*4c10*/  ISETP.GE.U32.AND P1, PT, R10, R4, PT ;  /* 0x000000040a00720c */ /* 0x004fc80003f26070 */
[----:B------:R-:W-:-:S13]  /*4c20*/  ISETP.GE.AND.EX P1, PT, R11, R5, PT, P1 ;  /* 0x000000050b00720c */ /* 0x000fda0003f26310 */
[----:B0-----:R-:W-:Y:S02]  /*4c30*/  @!P1 IMAD.MOV.U32 R8, RZ, RZ, R10 ;  /* 0x000000ffff089224 */ /* 0x001fe400078e000a */
[----:B------:R-:W-:-:S05]  /*4c40*/  @!P1 IMAD.MOV.U32 R9, RZ, RZ, R11 ;  /* 0x000000ffff099224 */ /* 0x000fca00078e000b */
[----:B------:R0:W-:Y:S04]  /*4c50*/  @!P1 STG.E.64 desc[UR36][R6.64+-0x10], R8 ;  /* 0xfffff00806009986 */ /* 0x0001e8000c101b24 */
[----:B------:R-:W2:Y:S02]  /*4c60*/  LDG.E.64 R12, desc[UR36][R2.64+-0x8] ;  /* 0xfffff824020c7981 */ /* 0x000ea4000c1e1b00 */
[----:B--2---:R-:W-:-:S04]  /*4c70*/  IADD3 R10, P2, PT, -R12, UR10, RZ ;  /* 0x0000000a0c0a7c10 */ /* 0x004fc8000ff5e1ff */
[----:B------:R-:W-:Y:S02]  /*4c80*/  ISETP.GE.U32.AND P1, PT, R10, R12, PT ;  /* 0x0000000c0a00720c */ /* 0x000fe40003f26070 */
[----:B------:R-:W-:-:S04]  /*4c90*/  IADD3.X R11, PT, PT, ~R13, UR11, RZ, P2, !PT ;  /* 0x0000000b0d0b7c10 */ /* 0x000fc800097fe5ff */
[----:B------:R-:W-:-:S13]  /*4ca0*/  ISETP.GE.AND.EX P1, PT, R11, R13, PT, P1 ;  /* 0x0000000d0b00720c */ /* 0x000fda0003f26310 */
[----:B------:R-:W-:Y:S04]  /*4cb0*/  @!P1 STG.E.64 desc[UR36][R2.64+-0x8], R10 ;  /* 0xfffff80a02009986 */ /* 0x000fe8000c101b24 */
[----:B------:R-:W2:Y:S01]  /*4cc0*/  LDG.E.64 R4, desc[UR36][R6.64+-0x8] ;  /* 0xfffff82406047981 */ /* 0x000ea2000c1e1b00 */
[----:B------:R-:W-:Y:S01]  /*4cd0*/  @!P1 MOV R12, R10 ;  /* 0x0000000a000c9202 */ /* 0x000fe20000000f00 */
        /* <DEDUP_REMOVED lines=13> */
[----:B------:R-:W-:Y:S02]  /*4db0*/  @!P1 IMAD.MOV.U32 R14, RZ, RZ, R12 ;  /* 0x000000ffff0e9224 */ /* 0x000fe400078e000c */
[----:B------:R-:W-:-:S03]  /*4dc0*/  @!P1 IMAD.MOV.U32 R15, RZ, RZ, R13 ;  /* 0x000000ffff0f9224 */ /* 0x000fc600078e000d */
[----:B--2---:R-:W-:-:S04]  /*4dd0*/  ISETP.GE.U32.AND P1, PT, R14, R4, PT ;  /* 0x000000040e00720c */ /* 0x004fc80003f26070 */
[----:B------:R-:W-:-:S13]  /*4de0*/  ISETP.GE.AND.EX P1, PT, R15, R5, PT, P1 ;  /* 0x000000050f00720c */ /* 0x000fda0003f26310 */
[----:B0-----:R-:W-:Y:S02]  /*4df0*/  @!P1 IMAD.MOV.U32 R8, RZ, RZ, R14 ;  /* 0x000000ffff089224 */ /* 0x001fe400078e000e */
[----:B------:R-:W-:-:S05]  /*4e00*/  @!P1 IMAD.MOV.U32 R9, RZ, RZ, R15 ;  /* 0x000000ffff099224 */ /* 0x000fca00078e000f */
[----:B------:R-:W-:Y:S04]  /*4e10*/  @!P1 STG.E.64 desc[UR36][R6.64], R8 ;  /* 0x0000000806009986 */ /* 0x000fe8000c101b24 */
[----:B------:R-:W2:Y:S02]  /*4e20*/  LDG.E.64 R14, desc[UR36][R2.64+0x8] ;  /* 0x00000824020e7981 */ /* 0x000ea4000c1e1b00 */
[----:B--2---:R-:W-:-:S04]  /*4e30*/  IADD3 R10, P2, PT, -R14, UR10, RZ ;  /* 0x0000000a0e0a7c10 */ /* 0x004fc8000ff5e1ff */
[----:B------:R-:W-:Y:S02]  /*4e40*/  ISETP.GE.U32.AND P1, PT, R10, R14, PT ;  /* 0x0000000e0a00720c */ /* 0x000fe40003f26070 */
[----:B------:R-:W-:-:S04]  /*4e50*/  IADD3.X R11, PT, PT, ~R15, UR11, RZ, P2, !PT ;  /* 0x0000000b0f0b7c10 */ /* 0x000fc800097fe5ff */
[----:B------:R-:W-:-:S13]  /*4e60*/  ISETP.GE.AND.EX P1, PT, R11, R15, PT, P1 ;  /* 0x0000000f0b00720c */ /* 0x000fda0003f26310 */
[----:B------:R0:W-:Y:S04]  /*4e70*/  @!P1 STG.E.64 desc[UR36][R2.64+0x8], R10 ;  /* 0x0000080a02009986 */ /* 0x0001e8000c101b24 */
[----:B------:R-:W2:Y:S01]  /*4e80*/  LDG.E.64 R4, desc[UR36][R6.64+0x8] ;  /* 0x0000082406047981 */ /* 0x000ea2000c1e1b00 */
[----:B------:R-:W-:Y:S01]  /*4e90*/  @!P1 IMAD.MOV.U32 R14, RZ, RZ, R10 ;  /* 0x000000ffff0e9224 */ /* 0x000fe200078e000a */
[----:B------:R-:W-:Y:S01]  /*4ea0*/  UIADD3 UR7, UP0, UPT, UR7, -0x4, URZ ;  /* 0xfffffffc07077890 */ /* 0x000fe2000ff1e0ff */
[----:B------:R-:W-:-:S03]  /*4eb0*/  @!P1 IMAD.MOV.U32 R15, RZ, RZ, R11 ;  /* 0x000000ffff0f9224 */ /* 0x000fc600078e000b */
[----:B------:R-:W-:Y:S02]  /*4ec0*/  UIADD3.X UR8, UPT, UPT, UR8, -0x1, URZ, UP0, !UPT ;  /* 0xffffffff08087890 */ /* 0x000fe400087fe4ff */
[----:B------:R-:W-:Y:S01]  /*4ed0*/  UISETP.NE.U32.AND UP0, UPT, UR7, URZ, UPT ;  /* 0x000000ff0700728c */ /* 0x000fe2000bf05070 */
[----:B0-----:R-:W-:-:S03]  /*4ee0*/  IADD3 R2, P2, PT, R2, 0x20, RZ ;  /* 0x0000002002027810 */ /* 0x001fc60007f5e0ff */
[----:B------:R-:W-:Y:S02]  /*4ef0*/  UISETP.NE.AND.EX UP0, UPT, UR8, URZ, UPT, UP0 ;  /* 0x000000ff0800728c */ /* 0x000fe4000bf05300 */
[----:B------:R-:W-:Y:S01]  /*4f00*/  IMAD.X R3, RZ, RZ, R3, P2 ;  /* 0x000000ffff037224 */ /* 0x000fe200010e0603 */
[----:B--2---:R-:W-:-:S04]  /*4f10*/  ISETP.GE.U32.AND P1, PT, R14, R4, PT ;  /* 0x000000040e00720c */ /* 0x004fc80003f26070 */
[----:B------:R-:W-:-:S13]  /*4f20*/  ISETP.GE.AND.EX P1, PT, R15, R5, PT, P1 ;  /* 0x000000050f00720c */ /* 0x000fda0003f26310 */
[----:B------:R-:W-:Y:S01]  /*4f30*/  @!P1 MOV R4, R14 ;  /* 0x0000000e00049202 */ /* 0x000fe20000000f00 */
[----:B------:R-:W-:-:S05]  /*4f40*/  @!P1 IMAD.MOV.U32 R5, RZ, RZ, R15 ;  /* 0x000000ffff059224 */ /* 0x000fca00078e000f */
[----:B------:R1:W-:Y:S01]  /*4f50*/  @!P1 STG.E.64 desc[UR36][R6.64+0x8], R4 ;  /* 0x0000080406009986 */ /* 0x0003e2000c101b24 */
[----:B------:R-:W-:-:S05]  /*4f60*/  IADD3 R0, P1, PT, R6, 0x20, RZ ;  /* 0x0000002006007810 */ /* 0x000fca0007f3e0ff */
[----:B------:R-:W-:Y:S01]  /*4f70*/  IMAD.X R13, RZ, RZ, R7, P1 ;  /* 0x000000ffff0d7224 */ /* 0x000fe200008e0607 */
[----:B------:R-:W-:Y:S07]  /*4f80*/  BRA.U UP0, `(.L_x_57) ;  /* 0xfffffff900f47547 */ /* 0x000fee000b83ffff */
.L_x_56:
[----:B------:R-:W-:Y:S05]  /*4f90*/  @!P0 EXIT ;  /* 0x000000000000894d */ /* 0x000fea0003800000 */
[----:B------:R-:W2:Y:S01]  /*4fa0*/  LDCU.128 UR12, c[0x0][0x3b0] ;  /* 0x00007600ff0c77ac */ /* 0x000ea20008000c00 */
[----:B------:R-:W-:Y:S01]  /*4fb0*/  IADD3 R13, P0, PT, R24, UR4, RZ ;  /* 0x00000004180d7c10 */ /* 0x000fe2000ff1e0ff */
[----:B------:R-:W-:-:S03]  /*4fc0*/  USHF.L.U32 UR7, UR4, 0x3, URZ ;  /* 0x0000000304077899 */ /* 0x000fc600080006ff */
[----:B------:R-:W-:Y:S01]  /*4fd0*/  IADD3.X R2, PT, PT, R18, UR5, RZ, P0, !PT ;  /* 0x0000000512027c10 */ /* 0x000fe200087fe4ff */
[----:B------:R-:W-:Y:S01]  /*4fe0*/  USHF.L.U64.HI UR8, UR4, 0x3, UR5 ;  /* 0x0000000304087899 */ /* 0x000fe20008010205 */
[----:B------:R-:W3:Y:S01]  /*4ff0*/  LDCU.64 UR10, c[0x0][0x3c8] ;  /* 0x00007900ff0a77ac */ /* 0x000ee20008000a00 */
[----:B01----:R-:W-:-:S04]  /*5000*/  LEA R6, P2, R24, UR7, 0x3 ;  /* 0x0000000718067c11 */ /* 0x003fc8000f8418ff */
[----:B-----5:R-:W-:Y:S02]  /*5010*/  LEA.HI.X R7, R24, UR8, R18, 0x3, P2 ;  /* 0x0000000818077c11 */ /* 0x020fe400090f1c12 */
[C---:B--2---:R-:W-:Y:S02]  /*5020*/  LEA R0, P1, R13.reuse, UR12, 0x3 ;  /* 0x0000000c0d007c11 */ /* 0x044fe4000f8218ff */
[----:B------:R-:W-:Y:S02]  /*5030*/  IADD3 R6, P3, PT, R6, UR14, RZ ;  /* 0x0000000e06067c10 */ /* 0x000fe4000ff7e0ff */
[----:B------:R-:W-:Y:S02]  /*5040*/  LEA.HI.X R13, R13, UR13, R2, 0x3, P1 ;  /* 0x0000000d0d0d7c11 */ /* 0x000fe400088f1c02 */
[----:B------:R-:W-:-:S09]  /*5050*/  IADD3.X R7, PT, PT, R7, UR15, RZ, P3, !PT ;  /* 0x0000000f07077c10 */ /* 0x000fd20009ffe4ff */
.L_x_58:
[----:B------:R-:W3:Y:S01]  /*5060*/  LDG.E.64 R10, desc[UR36][R6.64] ;  /* 0x00000024060a7981 */ /* 0x000ee2000c1e1b00 */
[----:B0-----:R-:W-:Y:S02]  /*5070*/  IMAD.MOV.U32 R4, RZ, RZ, R0 ;  /* 0x000000ffff047224 */ /* 0x001fe400078e0000 */
[----:B------:R-:W-:Y:S01]  /*5080*/  IMAD.MOV.U32 R5, RZ, RZ, R13 ;  /* 0x000000ffff057224 */ /* 0x000fe200078e000d */
[----:B---3--:R-:W-:-:S04]  /*5090*/  IADD3 R8, P1, PT, -R10, UR10, RZ ;  /* 0x0000000a0a087c10 */ /* 0x008fc8000ff3e1ff */
        /* <DEDUP_REMOVED lines=15> */
[----:B------:R-:W-:Y:S02]  /*5190*/  @!P0 IMAD.MOV.U32 R2, RZ, RZ, R10 ;  /* 0x000000ffff028224 */ /* 0x000fe400078e000a */
[----:B------:R-:W-:-:S05]  /*51a0*/  @!P0 IMAD.MOV.U32 R3, RZ, RZ, R11 ;  /* 0x000000ffff038224 */ /* 0x000fca00078e000b */
[----:B------:R0:W-:Y:S01]  /*51b0*/  @!P0 STG.E.64 desc[UR36][R4.64], R2 ;  /* 0x0000000204008986 */ /* 0x0001e2000c101b24 */
[----:B------:R-:W-:-:S04]  /*51c0*/  IADD3 R0, P0, PT, R4, 0x8, RZ ;  /* 0x0000000804007810 */ /* 0x000fc80007f1e0ff */
[----:B------:R-:W-:Y:S01]  /*51d0*/  IADD3.X R13, PT, PT, RZ, R5, RZ, P0, !PT ;  /* 0x00000005ff0d7210 */ /* 0x000fe200007fe4ff */
[----:B------:R-:W-:Y:S08]  /*51e0*/  BRA.U UP0, `(.L_x_58) ;  /* 0xfffffffd009c7547 */ /* 0x000ff0000b83ffff */
[----:B------:R-:W-:Y:S05]  /*51f0*/  EXIT ;  /* 0x000000000000794d */ /* 0x000fea0003800000 */
        .type           $_Z15fill_smins_gf32PKfS0_S0_PfS1_S1_PlS2_llll$_Z15quick_sort_gf32Pfll,@function
        .size           $_Z15fill_smins_gf32PKfS0_S0_PfS1_S1_PlS2_llll$_Z15quick_sort_gf32Pfll,(.L_x_69 - $_Z15fill_smins_gf32PKfS0_S0_PfS1_S1_PlS2_llll$_Z15quick_sort_gf32Pfll)
$_Z15fill_smins_gf32PKfS0_S0_PfS1_S1_PlS2_llll$_Z15quick_sort_gf32Pfll:
[----:B------:R-:W-:-:S05]  /*5200*/  VIADD R1, R1, 0xffffffc8 ;  /* 0xffffffc801017836 */ /* 0x000fca0000000000 */
[----:B------:R-:W-:Y:S04]  /*5210*/  STL [R1+0x34], R28 ;  /* 0x0000341c01007387 */ /* 0x000fe80000100800 */
[----:B------:R-:W-:Y:S04]  /*5220*/  STL [R1+0x30], R27 ;  /* 0x0000301b01007387 */ /* 0x000fe80000100800 */
[----:B------:R-:W-:Y:S04]  /*5230*/  STL [R1+0x2c], R26 ;  /* 0x00002c1a01007387 */ /* 0x000fe80000100800 */
[----:B------:R-:W-:Y:S04]  /*5240*/  STL [R1+0x28], R25 ;  /* 0x0000281901007387 */ /* 0x000fe80000100800 */
[----:B------:R0:W-:Y:S04]  /*5250*/  STL [R1+0x24], R24 ;  /* 0x0000241801007387 */ /* 0x0001e80000100800 */
[----:B------:R1:W-:Y:S04]  /*5260*/  STL [R1+0x20], R23 ;  /* 0x0000201701007387 */ /* 0x0003e80000100800 */
[----:B------:R-:W-:Y:S01]  /*5270*/  STL [R1+0x1c], R22 ;  /* 0x00001c1601007387 */ /* 0x000fe20000100800 */
[----:B0-----:R-:W0:Y:S05]  /*5280*/  BMOV.32.CLEAR R24, B7 ;  /* 0x0000000007187355 */ /* 0x001e2a0000100000 */
[----:B------:R-:W-:Y:S01]  /*5290*/  STL [R1+0x18], R21 ;  /* 0x0000181501007387 */ /* 0x000fe20000100800 */
[----:B-1----:R-:W1:Y:S05]  /*52a0*/  BMOV.32.CLEAR R23, B6 ;  /* 0x0000000006177355 */ /* 0x002e6a0000100000 */
[----:B------:R-:W-:Y:S01]  /*52b0*/  STL [R1+0x14], R20 ;  /* 0x0000141401007387 */ /* 0x000fe20000100800 */
[----:B------:R-:W-:Y:S03]  /*52c0*/  BSSY.RECONVERGENT B7, `(.L_x_59) ;  /* 0x000005c000077945 */ /* 0x000fe60003800200 */
[----:B------:R-:W-:Y:S04]  /*52d0*/  STL [R1+0x10], R19 ;  /* 0x0000101301007387 */ /* 0x000fe80000100800 */
[----:B------:R2:W-:Y:S04]  /*52e0*/  STL [R1+0xc], R18 ;  /* 0x00000c1201007387 */ /* 0x0005e80000100800 */
[----:B------:R3:W-:Y:S04]  /*52f0*/  STL [R1+0x8], R17 ;  /* 0x0000081101007387 */ /* 0x0007e80000100800 */
[----:B------:R4:W-:Y:S01]  /*5300*/  STL [R1+0x4], R16 ;  /* 0x0000041001007387 */ /* 0x0009e20000100800 */
[----:B--2---:R-:W-:-:S03]  /*5310*/  IMAD.MOV.U32 R18, RZ, RZ, R4 ;  /* 0x000000ffff127224 */ /* 0x004fc600078e0004 */
[----:B------:R2:W-:Y:S01]  /*5320*/  STL [R1], R2 ;  /* 0x0000000201007387 */ /* 0x0005e20000100800 */
[----:B---3--:R-:W-:Y:S02]  /*5330*/  IMAD.MOV.U32 R17, RZ, RZ, R5 ;  /* 0x000000ffff117224 */ /* 0x008fe400078e0005 */
[----:B----4-:R-:W-:Y:S02]  /*5340*/  IMAD.MOV.U32 R16, RZ, RZ, R8 ;  /* 0x000000ffff107224 */ /* 0x010fe400078e0008 */
[----:B--2---:R-:W-:Y:S01]  /*5350*/  IMAD.MOV.U32 R2, RZ, RZ, R9 ;  /* 0x000000ffff027224 */ /* 0x004fe200078e0009 */
[----:B------:R-:W2:Y:S02]  /*5360*/  LDC.64 R26, c[0x0][0x358] ;  /* 0x0000d600ff1a7b82 */ /* 0x000ea40000000a00 */
[----:B------:R-:W-:-:S04]  /*5370*/  ISETP.GE.U32.AND P0, PT, R6, R16, PT ;  /* 0x000000100600720c */ /* 0x000fc80003f06070 */
[----:B------:R-:W-:-:S13]  /*5380*/  ISETP.GE.AND.EX P0, PT, R7, R2, PT, P0 ;  /* 0x000000020700720c */ /* 0x000fda0003f06300 */
[----:B01----:R-:W-:Y:S05]  /*5390*/  @P0 BRA `(.L_x_60) ;  /* 0x0000000400380947 */ /* 0x003fea0003800000 */
[----:B------:R-:W-:Y:S01]  /*53a0*/  BSSY.RECONVERGENT B6, `(.L_x_60) ;  /* 0x000004d000067945 */ /* 0x000fe20003800200 */
.L_x_67:
[C---:B------:R-:W-:Y:S01]  /*53b0*/  LEA R10, P0, R6.reuse, R18, 0x2 ;  /* 0x00000012060a7211 */ /* 0x040fe200078010ff */
[----:B------:R-:W-:Y:S01]  /*53c0*/  BSSY.RECONVERGENT B0, `(.L_x_61) ;  /* 0x0000039000007945 */ /* 0x000fe20003800200 */
[----:B------:R-:W-:Y:S01]  /*53d0*/  IMAD.MOV.U32 R22, RZ, RZ, R16 ;  /* 0x000000ffff167224 */ /* 0x000fe200078e0010 */
[----:B------:R-:W-:Y:S01]  /*53e0*/  MOV R14, R7 ;  /* 0x00000007000e7202 */ /* 0x000fe20000000f00 */
[----:B------:R-:W-:Y:S01]  /*53f0*/  IMAD.MOV.U32 R19, RZ, RZ, R2 ;  /* 0x000000ffff137224 */ /* 0x000fe200078e0002 */
[----:B------:R-:W-:Y:S01]  /*5400*/  LEA.HI.X R11, R6, R17, R7, 0x2, P0 ;  /* 0x00000011060b7211 */ /* 0x000fe200000f1407 */
[----:B------:R-:W-:-:S07]  /*5410*/  IMAD.MOV.U32 R15, RZ, RZ, R6 ;  /* 0x000000ffff0f7224 */ /* 0x000fce00078e0006 */
.L_x_66:
[----:B--2---:R-:W-:Y:S02]  /*5420*/  R2UR UR4, R26 ;  /* 0x000000001a0472ca */ /* 0x004fe400000e0000 */
[----:B------:R-:W-:-:S13]  /*5430*/  R2UR UR5, R27 ;  /* 0x000000001b0572ca */ /* 0x000fda00000e0000 */
[----:B0-----:R0:W5:Y:S01]  /*5440*/  LDG.E R28, desc[UR4][R10.64] ;  /* 0x000000040a1c7981 */ /* 0x001162000c1e1900 */
[C---:B------:R-:W-:Y:S01]  /*5450*/  LEA R4, P0, R15.reuse, R18, 0x2 ;  /* 0x000000120f047211 */ /* 0x040fe200078010ff */
[----:B------:R-:W-:Y:S01]  /*5460*/  BSSY.RECONVERGENT B1, `(.L_x_62) ;  /* 0x0000013000017945 */ /* 0x000fe20003800200 */
[----:B------:R-:W-:Y:S02]  /*5470*/  IMAD.MOV.U32 R9, RZ, RZ, R15 ;  /* 0x000000ffff097224 */ /* 0x000fe400078e000f */
[--C-:B------:R-:W-:Y:S01]  /*5480*/  LEA.HI.X R5, R15, R17, R14.reuse, 0x2, P0 ;  /* 0x000000110f057211 */ /* 0x100fe200000f140e */
[----:B---3--:R-:W-:-:S08]  /*5490*/  IMAD.MOV.U32 R13, RZ, RZ, R14 ;  /* 0x000000ffff0d7224 */ /* 0x008fd000078e000e */
.L_x_63:
[----:B------:R-:W-:Y:S02]  /*54a0*/  R2UR UR4, R26 ;  /* 0x000000001a0472ca */ /* 0x000fe400000e0000 */
[----:B------:R-:W-:-:S13]  /*54b0*/  R2UR UR5, R27 ;  /* 0x000000001b0572ca */ /* 0x000fda00000e0000 */
[----:B------:R1:W2:Y:S01]  /*54c0*/  LDG.E R25, desc[UR4][R4.64] ;  /* 0x0000000404197981 */ /* 0x0002a2000c1e1900 */
[C---:B------:R-:W-:Y:S01]  /*54d0*/  ISETP.LT.U32.AND P0, PT, R9.reuse, R16, PT ;  /* 0x000000100900720c */ /* 0x040fe20003f01070 */
[----:B------:R-:W-:Y:S01]  /*54e0*/  IMAD.MOV.U32 R15, RZ, RZ, R9 ;  /* 0x000000ffff0f7224 */ /* 0x000fe200078e0009 */
[----:B------:R-:W-:Y:S01]  /*54f0*/  IADD3 R0, P1, PT, R9, 0x1, RZ ;  /* 0x0000000109007810 */ /* 0x000fe20007f3e0ff */
[----:B------:R-:W-:Y:S01]  /*5500*/  IMAD.MOV.U32 R14, RZ, RZ, R13 ;  /* 0x000000ffff0e7224 */ /* 0x000fe200078e000d */
[----:B------:R-:W-:-:S03]  /*5510*/  ISETP.LT.AND.EX P0, PT, R13, R2, PT, P0 ;  /* 0x000000020d00720c */ /* 0x000fc60003f01300 */
[----:B------:R-:W-:Y:S01]  /*5520*/  IMAD.X R3, RZ, RZ, R13, P1 ;  /* 0x000000ffff037224 */ /* 0x000fe200008e060d */
[----:B-1----:R-:W-:Y:S01]  /*5530*/  IADD3 R4, P3, PT, R4, 0x4, RZ ;  /* 0x0000000404047810 */ /* 0x002fe20007f7e0ff */
[----:B------:R-:W-:Y:S02]  /*5540*/  IMAD.MOV.U32 R9, RZ, RZ, R0 ;  /* 0x000000ffff097224 */ /* 0x000fe400078e0000 */
[----:B------:R-:W-:Y:S02]  /*5550*/  IMAD.MOV.U32 R13, RZ, RZ, R3 ;  /* 0x000000ffff0d7224 */ /* 0x000fe400078e0003 */
[----:B------:R-:W-:Y:S01]  /*5560*/  IMAD.X R5, RZ, RZ, R5, P3 ;  /* 0x000000ffff057224 */ /* 0x000fe200018e0605 */
[----:B--2--5:R-:W-:-:S13]  /*5570*/  FSETP.GTU.AND P2, PT, R25, R28, PT ;  /* 0x0000001c1900720b */ /* 0x024fda0003f4c000 */
[----:B------:R-:W-:Y:S05]  /*5580*/  @!P2 BRA P0, `(.L_x_63) ;  /* 0xfffffffc00c4a947 */ /* 0x000fea000003ffff */
[----:B------:R-:W-:Y:S05]  /*5590*/  BSYNC.RECONVERGENT B1 ;  /* 0x0000000000017941 */ /* 0x000fea0003800200 */
.L_x_62:
[----:B------:R-:W-:Y:S01]  /*55a0*/  BSSY.RECONVERGENT B1, `(.L_x_64) ;  /* 0x000000e000017945 */ /* 0x000fe20003800200 */
[----:B------:R-:W-:Y:S01]  /*55b0*/  IMAD.MOV.U32 R8, RZ, RZ, R22 ;  /* 0x000000ffff087224 */ /* 0x000fe200078e0016 */
[----:B------:R-:W-:-:S07]  /*55c0*/  MOV R9, R19 ;  /* 0x0000001300097202 */ /* 0x000fce0000000f00 */
.L_x_65:
[----:B------:R-:W-:Y:S02]  /*55d0*/  R2UR UR4, R26 ;  /* 0x000000001a0472ca */ /* 0x000fe400000e0000 */
[----:B------:R-:W-:Y:S02]  /*55e0*/  R2UR UR5, R27 ;  /* 0x000000001b0572ca */ /* 0x000fe400000e0000 */
[----:B------:R-:W-:-:S04]  /*55f0*/  LEA R12, P0, R8, R18, 0x2 ;  /* 0x00000012080c7211 */ /* 0x000fc800078010ff */
[----:B------:R-:W-:-:S07]  /*5600*/  LEA.HI.X R13, R8, R17, R9, 0x2, P0 ;  /* 0x00000011080d7211 */ /* 0x000fce00000f1409 */
[----:B------:R-:W2:Y:S01]  /*5610*/  LDG.E R3, desc[UR4][R12.64] ;  /* 0x000000040c037981 */ /* 0x000ea2000c1e1900 */
[----:B------:R-:W-:Y:S01]  /*5620*/  IMAD.MOV.U32 R22, RZ, RZ, R8 ;  /* 0x000000ffff167224 */ /* 0x000fe200078e0008 */
[----:B------:R-:W-:Y:S01]  /*5630*/  IADD3 R8, P1, PT, R8, -0x1, RZ ;  /* 0xffffffff08087810 */ /* 0x000fe20007f3e0ff */
[----:B------:R-:W-:-:S03]  /*5640*/  IMAD.MOV.U32 R19, RZ, RZ, R9 ;  /* 0x000000ffff137224 */ /* 0x000fc600078e0009 */
[----:B------:R-:W-:Y:S02]  /*5650*/  IADD3.X R9, PT, PT, R9, -0x1, RZ, P1, !PT ;  /* 0xffffffff09097810 */ /* 0x000fe40000ffe4ff */
[----:B--2---:R-:W-:-:S13]  /*5660*/  FSETP.GT.AND P0, PT, R3, R28, PT ;  /* 0x0000001c0300720b */ /* 0x004fda0003f04000 */
[----:B------:R-:W-:Y:S05]  /*5670*/  @P0 BRA `(.L_x_65) ;  /* 0xfffffffc00d40947 */ /* 0x000fea000383ffff */
[----:B------:R-:W-:Y:S05]  /*5680*/  BSYNC.RECONVERGENT B1 ;  /* 0x0000000000017941 */ /* 0x000fea0003800200 */
.L_x_64:
[CC--:B------:R-:W-:Y:S02]  /*5690*/  ISETP.GE.U32.AND P0, PT, R15.reuse, R22.reuse, PT ;  /* 0x000000160f00720c */ /* 0x0c0fe40003f06070 */
[----:B------:R-:W-:Y:S02]  /*56a0*/  ISETP.GE.U32.AND P1, PT, R15, R22, PT ;  /* 0x000000160f00720c */ /* 0x000fe40003f26070 */
[CC--:B------:R-:W-:Y:S02]  /*56b0*/  ISETP.GE.AND.EX P0, PT, R14.reuse, R19.reuse, PT, P0 ;  /* 0x000000130e00720c */ /* 0x0c0fe40003f06300 */
[----:B------:R-:W-:-:S11]  /*56c0*/  ISETP.GE.AND.EX P1, PT, R14, R19, PT, P1 ;  /* 0x000000130e00720c */ /* 0x000fd60003f26310 */
[C---:B------:R-:W-:Y:S02]  /*56d0*/  @!P0 R2UR UR4, R26.reuse ;  /* 0x000000001a0482ca */ /* 0x040fe400000e0000 */
[C---:B------:R-:W-:Y:S02]  /*56e0*/  @!P0 R2UR UR5, R27.reuse ;  /* 0x000000001b0582ca */ /* 0x040fe400000e0000 */
[----:B------:R-:W-:Y:S02]  /*56f0*/  @!P0 R2UR UR6, R26 ;  /* 0x000000001a0682ca */ /* 0x000fe400000e0000 */
[----:B------:R-:W-:-:S09]  /*5700*/  @!P0 R2UR UR7, R27 ;  /* 0x000000001b0782ca */ /* 0x000fd200000e0000 */
[----:B------:R1:W-:Y:S04]  /*5710*/  @!P0 STG.E desc[UR4][R4.64+-0x4], R3 ;  /* 0xfffffc0304008986 */ /* 0x0003e8000c101904 */
[----:B------:R3:W-:Y:S01]  /*5720*/  @!P0 STG.E desc[UR6][R12.64], R25 ;  /* 0x000000190c008986 */ /* 0x0007e2000c101906 */
[----:B-1----:R-:W-:Y:S01]  /*5730*/  @!P0 IMAD.MOV.U32 R3, RZ, RZ, R25 ;  /* 0x000000ffff038224 */ /* 0x002fe200078e0019 */
[----:B------:R-:W-:Y:S06]  /*5740*/  @!P1 BRA `(.L_x_66) ;  /* 0xfffffffc00349947 */ /* 0x000fec000383ffff */
[----:B------:R-:W-:Y:S05]  /*5750*/  BSYNC.RECONVERGENT B0 ;  /* 0x0000000000007941 */ /* 0x000fea0003800200 */
.L_x_61:
[----:B------:R-:W-:Y:S02]  /*5760*/  R2UR UR4, R26 ;  /* 0x000000001a0472ca */ /* 0x000fe400000e0000 */
[----:B------:R-:W-:-:S13]  /*5770*/  R2UR UR5, R27 ;  /* 0x000000001b0572ca */ /* 0x000fda00000e0000 */
[----:B------:R-:W2:Y:S01]  /*5780*/  LDG.E R15, desc[UR4][R10.64] ;  /* 0x000000040a0f7981 */ /* 0x000ea2000c1e1900 */
[----:B------:R-:W-:Y:S01]  /*5790*/  R2UR UR6, R26 ;  /* 0x000000001a0672ca */ /* 0x000fe200000e0000 */
[----:B------:R-:W-:Y:S01]  /*57a0*/  IMAD.MOV.U32 R4, RZ, RZ, R18 ;  /* 0x000000ffff047224 */ /* 0x000fe200078e0012 */
[----:B------:R-:W-:Y:S01]  /*57b0*/  R2UR UR7, R27 ;  /* 0x000000001b0772ca */ /* 0x000fe200000e0000 */
[----:B------:R1:W-:Y:S01]  /*57c0*/  STG.E desc[UR4][R10.64], R3 ;  /* 0x000000030a007986 */ /* 0x0003e2000c101904 */
[----:B------:R-:W-:Y:S01]  /*57d0*/  IMAD.MOV.U32 R5, RZ, RZ, R17 ;  /* 0x000000ffff057224 */ /* 0x000fe200078e0011 */
[----:B------:R-:W-:Y:S01]  /*57e0*/  MOV R20, 0x5820 ;  /* 0x0000582000147802 */ /* 0x000fe20000000f00 */
[----:B------:R-:W-:-:S09]  /*57f0*/  IMAD.MOV.U32 R21, RZ, RZ, 0x0 ;  /* 0x00000000ff157424 */ /* 0x000fd200078e00ff */
[----:B--2---:R1:W-:Y:S02]  /*5800*/  STG.E desc[UR6][R12.64], R15 ;  /* 0x0000000f0c007986 */ /* 0x0043e4000c101906 */
[----:B01-3--:R-:W-:Y:S05]  /*5810*/  CALL.REL.NOINC `($_Z15fill_smins_gf32PKfS0_S0_PfS1_S1_PlS2_llll$_Z15quick_sort_gf32Pfll) ;  /* 0xfffffff800787944 */ /* 0x00bfea0003c3ffff */
[----:B------:R-:W-:-:S05]  /*5820*/  IADD3 R6, P0, PT, R22, 0x1, RZ ;  /* 0x0000000116067810 */ /* 0x000fca0007f1e0ff */
[----:B------:R-:W-:Y:S01]  /*5830*/  IMAD.X R7, RZ, RZ, R19, P0 ;  /* 0x000000ffff077224 */ /* 0x000fe200000e0613 */
[----:B------:R-:W-:-:S04]  /*5840*/  ISETP.GE.U32.AND P0, PT, R6, R16, PT ;  /* 0x000000100600720c */ /* 0x000fc80003f06070 */
[----:B------:R-:W-:-:S13]  /*5850*/  ISETP.GE.AND.EX P0, PT, R7, R2, PT, P0 ;  /* 0x000000020700720c */ /* 0x000fda0003f06300 */
[----:B------:R-:W-:Y:S05]  /*5860*/  @!P0 BRA `(.L_x_67) ;  /* 0xfffffff800d08947 */ /* 0x000fea000383ffff */
[----:B------:R-:W-:Y:S05]  /*5870*/  BSYNC.RECONVERGENT B6 ;  /* 0x0000000000067941 */ /* 0x000fea0003800200 */
.L_x_60:
[----:B------:R-:W-:Y:S05]  /*5880*/  BSYNC.RECONVERGENT B7 ;  /* 0x0000000000077941 */ /* 0x000fea0003800200 */
.L_x_59:
[----:B------:R-:W3:Y:S01]  /*5890*/  LDL R20, [R1+0x14] ;  /* 0x0000140001147983 */ /* 0x000ee20000100800 */
[----:B------:R0:W-:Y:S05]  /*58a0*/  BMOV.32 B6, R23 ;  /* 0x0000001706007356 */ /* 0x0001ea0000000000 */
[----:B------:R-:W3:Y:S01]  /*58b0*/  LDL R21, [R1+0x18] ;  /* 0x0000180001157983 */ /* 0x000ee20000100800 */
[----:B------:R1:W-:Y:S05]  /*58c0*/  BMOV.32 B7, R24 ;  /* 0x0000001807007356 */ /* 0x0003ea0000000000 */
[----:B------:R-:W3:Y:S04]  /*58d0*/  LDL R2, [R1] ;  /* 0x0000000001027983 */ /* 0x000ee80000100800 */
[----:B------:R-:W3:Y:S04]  /*58e0*/  LDL R16, [R1+0x4] ;  /* 0x0000040001107983 */ /* 0x000ee80000100800 */
[----:B------:R-:W3:Y:S04]  /*58f0*/  LDL R17, [R1+0x8] ;  /* 0x0000080001117983 */ /* 0x000ee80000100800 */
[----:B------:R-:W3:Y:S04]  /*5900*/  LDL R18, [R1+0xc] ;  /* 0x00000c0001127983 */ /* 0x000ee80000100800 */
[----:B------:R-:W3:Y:S04]  /*5910*/  LDL R19, [R1+0x10] ;  /* 0x0000100001137983 */ /* 0x000ee80000100800 */
[----:B------:R-:W3:Y:S04]  /*5920*/  LDL R22, [R1+0x1c] ;  /* 0x00001c0001167983 */ /* 0x000ee80000100800 */
[----:B0-----:R-:W3:Y:S04]  /*5930*/  LDL R23, [R1+0x20] ;  /* 0x0000200001177983 */ /* 0x001ee80000100800 */
[----:B-1----:R-:W3:Y:S04]  /*5940*/  LDL R24, [R1+0x24] ;  /* 0x0000240001187983 */ /* 0x002ee80000100800 */
[----:B------:R-:W3:Y:S04]  /*5950*/  LDL R25, [R1+0x28] ;  /* 0x0000280001197983 */ /* 0x000ee80000100800 */
[----:B--2---:R-:W3:Y:S04]  /*5960*/  LDL R26, [R1+0x2c] ;  /* 0x00002c00011a7983 */ /* 0x004ee80000100800 */
[----:B------:R-:W3:Y:S04]  /*5970*/  LDL R27, [R1+0x30] ;  /* 0x00003000011b7983 */ /* 0x000ee80000100800 */
[----:B------:R0:W3:Y:S02]  /*5980*/  LDL R28, [R1+0x34] ;  /* 0x00003400011c7983 */ /* 0x0000e40000100800 */
[----:B0-----:R-:W-:Y:S01]  /*5990*/  VIADD R1, R1, 0x38 ;  /* 0x0000003801017836 */ /* 0x001fe20000000000 */
[----:B---3--:R-:W-:Y:S06]  /*59a0*/  RET.REL.NODEC R20 `(_Z15fill_smins_gf32PKfS0_S0_PfS1_S1_PlS2_llll) ;  /* 0xffffffa414947950 */ /* 0x008fec0003c3ffff */
.L_x_68:
        /* <DEDUP_REMOVED lines=13> */
.L_x_69:


//--------------------- .nv.global.init           --------------------------
	.section	.nv.global.init,"aw",@progbits
.nv.global.init:
	.type		$str,@object
	.size		$str,(.L_0 - $str)
$str:
        /*0000*/ 	.byte	0x33, 0x34, 0x35, 0x34, 0x33, 0x35, 0x33, 0x34, 0x35, 0x0a, 0x00
.L_0:


//--------------------- .nv.shared.reserved.0     --------------------------
	.section	.nv.shared.reserved.0,"aw",@nobits
	.weak		__nv_reservedSMEM_offset_0_alias
	.size		__nv_reservedSMEM_offset_0_alias, 0, 64
	.other		__nv_reservedSMEM_offset_0_alias,@"STO_CUDA_RESERVED_SHARED STV_DEFAULT"
__nv_reservedSMEM_offset_0_alias:
	.zero		0
	.zero		64


//--------------------- .nv.constant0._Z8test_ftnv --------------------------
	.section	.nv.constant0._Z8test_ftnv,"a",@progbits
	.sectionflags	@""
	.align	4
.nv.constant0._Z8test_ftnv:
	.zero		896


//--------------------- .nv.constant0._Z15fill_smins_gf32PKfS0_S0_PfS1_S1_PlS2_llll --------------------------
	.section	.nv.constant0._Z15fill_smins_gf32PKfS0_S0_PfS1_S1_PlS2_llll,"a",@progbits
	.sectionflags	@""
	.align	4
.nv.constant0._Z15fill_smins_gf32PKfS0_S0_PfS1_S1_PlS2_llll:
	.zero		992


//--------------------- SYMBOLS --------------------------

	.type		.nv.reservedSmem.offset0,@object
	.size		.nv.reservedSmem.offset0,0x4
	.type		vprintf,@function
